//
// Generated by NVIDIA NVVM Compiler
//
// Compiler Build ID: CL-36424714
// Cuda compilation tools, release 13.0, V13.0.88
// Based on NVVM 20.0.0
//

.version 9.0
.target sm_100
.address_size 64

	// .globl	_Z13compressedRowPiS_S_S_S_mi

.visible .entry _Z13compressedRowPiS_S_S_S_mi(
	.param .u64 .ptr .align 1 _Z13compressedRowPiS_S_S_S_mi_param_0,
	.param .u64 .ptr .align 1 _Z13compressedRowPiS_S_S_S_mi_param_1,
	.param .u64 .ptr .align 1 _Z13compressedRowPiS_S_S_S_mi_param_2,
	.param .u64 .ptr .align 1 _Z13compressedRowPiS_S_S_S_mi_param_3,
	.param .u64 .ptr .align 1 _Z13compressedRowPiS_S_S_S_mi_param_4,
	.param .u64 _Z13compressedRowPiS_S_S_S_mi_param_5,
	.param .u32 _Z13compressedRowPiS_S_S_S_mi_param_6
)
{
	.reg .pred 	%p<25>;
	.reg .b32 	%r<97>;
	.reg .b64 	%rd<84>;

	ld.param.u64 	%rd9, [_Z13compressedRowPiS_S_S_S_mi_param_0];
	ld.param.u64 	%rd10, [_Z13compressedRowPiS_S_S_S_mi_param_1];
	ld.param.u64 	%rd11, [_Z13compressedRowPiS_S_S_S_mi_param_2];
	ld.param.u64 	%rd12, [_Z13compressedRowPiS_S_S_S_mi_param_3];
	ld.param.u64 	%rd13, [_Z13compressedRowPiS_S_S_S_mi_param_4];
	ld.param.u64 	%rd14, [_Z13compressedRowPiS_S_S_S_mi_param_5];
	ld.param.u32 	%r60, [_Z13compressedRowPiS_S_S_S_mi_param_6];
	cvta.to.global.u64 	%rd1, %rd13;
	cvta.to.global.u64 	%rd2, %rd12;
	cvta.to.global.u64 	%rd3, %rd11;
	cvta.to.global.u64 	%rd15, %rd9;
	cvta.to.global.u64 	%rd16, %rd10;
	mov.u32 	%r1, %ctaid.x;
	cvt.u64.u32 	%rd17, %r1;
	mad.lo.s64 	%rd4, %rd14, %rd17, %rd15;
	mul.wide.u32 	%rd18, %r1, 4;
	add.s64 	%rd5, %rd16, %rd18;
	setp.lt.s32 	%p1, %r60, 1;
	@%p1 bra 	$L__BB0_41;
	ld.global.u32 	%r77, [%rd5];
	and.b32  	%r3, %r60, 7;
	setp.lt.u32 	%p2, %r60, 8;
	mov.b32 	%r91, 0;
	@%p2 bra 	$L__BB0_20;
	and.b32  	%r91, %r60, 2147483640;
	mov.b32 	%r75, 0;
$L__BB0_3:
	.pragma "nounroll";
	mul.wide.u32 	%rd19, %r75, 4;
	add.s64 	%rd6, %rd4, %rd19;
	ld.global.u32 	%r7, [%rd6];
	setp.eq.s32 	%p3, %r7, 0;
	@%p3 bra 	$L__BB0_5;
	mul.wide.s32 	%rd20, %r77, 4;
	add.s64 	%rd21, %rd3, %rd20;
	st.global.u32 	[%rd21], %r7;
	add.s64 	%rd22, %rd2, %rd20;
	st.global.u32 	[%rd22], %r75;
	add.s64 	%rd23, %rd1, %rd20;
	st.global.u32 	[%rd23], %r1;
	add.s32 	%r77, %r77, 1;
$L__BB0_5:
	ld.global.u32 	%r10, [%rd6+4];
	setp.eq.s32 	%p4, %r10, 0;
	@%p4 bra 	$L__BB0_7;
	add.s32 	%r63, %r75, 1;
	mul.wide.s32 	%rd24, %r77, 4;
	add.s64 	%rd25, %rd3, %rd24;
	st.global.u32 	[%rd25], %r10;
	add.s64 	%rd26, %rd2, %rd24;
	st.global.u32 	[%rd26], %r63;
	add.s64 	%rd27, %rd1, %rd24;
	st.global.u32 	[%rd27], %r1;
	add.s32 	%r77, %r77, 1;
$L__BB0_7:
	ld.global.u32 	%r13, [%rd6+8];
	setp.eq.s32 	%p5, %r13, 0;
	@%p5 bra 	$L__BB0_9;
	add.s32 	%r64, %r75, 2;
	mul.wide.s32 	%rd28, %r77, 4;
	add.s64 	%rd29, %rd3, %rd28;
	st.global.u32 	[%rd29], %r13;
	add.s64 	%rd30, %rd2, %rd28;
	st.global.u32 	[%rd30], %r64;
	add.s64 	%rd31, %rd1, %rd28;
	st.global.u32 	[%rd31], %r1;
	add.s32 	%r77, %r77, 1;
$L__BB0_9:
	ld.global.u32 	%r16, [%rd6+12];
	setp.eq.s32 	%p6, %r16, 0;
	@%p6 bra 	$L__BB0_11;
	add.s32 	%r65, %r75, 3;
	mul.wide.s32 	%rd32, %r77, 4;
	add.s64 	%rd33, %rd3, %rd32;
	st.global.u32 	[%rd33], %r16;
	add.s64 	%rd34, %rd2, %rd32;
	st.global.u32 	[%rd34], %r65;
	add.s64 	%rd35, %rd1, %rd32;
	st.global.u32 	[%rd35], %r1;
	add.s32 	%r77, %r77, 1;
$L__BB0_11:
	ld.global.u32 	%r19, [%rd6+16];
	setp.eq.s32 	%p7, %r19, 0;
	@%p7 bra 	$L__BB0_13;
	add.s32 	%r66, %r75, 4;
	mul.wide.s32 	%rd36, %r77, 4;
	add.s64 	%rd37, %rd3, %rd36;
	st.global.u32 	[%rd37], %r19;
	add.s64 	%rd38, %rd2, %rd36;
	st.global.u32 	[%rd38], %r66;
	add.s64 	%rd39, %rd1, %rd36;
	st.global.u32 	[%rd39], %r1;
	add.s32 	%r77, %r77, 1;
$L__BB0_13:
	ld.global.u32 	%r22, [%rd6+20];
	setp.eq.s32 	%p8, %r22, 0;
	@%p8 bra 	$L__BB0_15;
	add.s32 	%r67, %r75, 5;
	mul.wide.s32 	%rd40, %r77, 4;
	add.s64 	%rd41, %rd3, %rd40;
	st.global.u32 	[%rd41], %r22;
	add.s64 	%rd42, %rd2, %rd40;
	st.global.u32 	[%rd42], %r67;
	add.s64 	%rd43, %rd1, %rd40;
	st.global.u32 	[%rd43], %r1;
	add.s32 	%r77, %r77, 1;
$L__BB0_15:
	ld.global.u32 	%r25, [%rd6+24];
	setp.eq.s32 	%p9, %r25, 0;
	@%p9 bra 	$L__BB0_17;
	add.s32 	%r68, %r75, 6;
	mul.wide.s32 	%rd44, %r77, 4;
	add.s64 	%rd45, %rd3, %rd44;
	st.global.u32 	[%rd45], %r25;
	add.s64 	%rd46, %rd2, %rd44;
	st.global.u32 	[%rd46], %r68;
	add.s64 	%rd47, %rd1, %rd44;
	st.global.u32 	[%rd47], %r1;
	add.s32 	%r77, %r77, 1;
$L__BB0_17:
	ld.global.u32 	%r28, [%rd6+28];
	setp.eq.s32 	%p10, %r28, 0;
	@%p10 bra 	$L__BB0_19;
	add.s32 	%r69, %r75, 7;
	mul.wide.s32 	%rd48, %r77, 4;
	add.s64 	%rd49, %rd3, %rd48;
	st.global.u32 	[%rd49], %r28;
	add.s64 	%rd50, %rd2, %rd48;
	st.global.u32 	[%rd50], %r69;
	add.s64 	%rd51, %rd1, %rd48;
	st.global.u32 	[%rd51], %r1;
	add.s32 	%r77, %r77, 1;
$L__BB0_19:
	add.s32 	%r75, %r75, 8;
	setp.ne.s32 	%p11, %r75, %r91;
	@%p11 bra 	$L__BB0_3;
$L__BB0_20:
	setp.eq.s32 	%p12, %r3, 0;
	@%p12 bra 	$L__BB0_41;
	and.b32  	%r34, %r60, 3;
	setp.lt.u32 	%p13, %r3, 4;
	@%p13 bra 	$L__BB0_31;
	mul.wide.u32 	%rd52, %r91, 4;
	add.s64 	%rd7, %rd4, %rd52;
	ld.global.u32 	%r35, [%rd7];
	setp.eq.s32 	%p14, %r35, 0;
	@%p14 bra 	$L__BB0_24;
	mul.wide.s32 	%rd53, %r77, 4;
	add.s64 	%rd54, %rd3, %rd53;
	st.global.u32 	[%rd54], %r35;
	add.s64 	%rd55, %rd2, %rd53;
	st.global.u32 	[%rd55], %r91;
	add.s64 	%rd56, %rd1, %rd53;
	st.global.u32 	[%rd56], %r1;
	add.s32 	%r77, %r77, 1;
$L__BB0_24:
	ld.global.u32 	%r38, [%rd7+4];
	setp.eq.s32 	%p15, %r38, 0;
	@%p15 bra 	$L__BB0_26;
	add.s32 	%r70, %r91, 1;
	mul.wide.s32 	%rd57, %r77, 4;
	add.s64 	%rd58, %rd3, %rd57;
	st.global.u32 	[%rd58], %r38;
	add.s64 	%rd59, %rd2, %rd57;
	st.global.u32 	[%rd59], %r70;
	add.s64 	%rd60, %rd1, %rd57;
	st.global.u32 	[%rd60], %r1;
	add.s32 	%r77, %r77, 1;
$L__BB0_26:
	ld.global.u32 	%r41, [%rd7+8];
	setp.eq.s32 	%p16, %r41, 0;
	@%p16 bra 	$L__BB0_28;
	add.s32 	%r71, %r91, 2;
	mul.wide.s32 	%rd61, %r77, 4;
	add.s64 	%rd62, %rd3, %rd61;
	st.global.u32 	[%rd62], %r41;
	add.s64 	%rd63, %rd2, %rd61;
	st.global.u32 	[%rd63], %r71;
	add.s64 	%rd64, %rd1, %rd61;
	st.global.u32 	[%rd64], %r1;
	add.s32 	%r77, %r77, 1;
$L__BB0_28:
	ld.global.u32 	%r44, [%rd7+12];
	setp.eq.s32 	%p17, %r44, 0;
	@%p17 bra 	$L__BB0_30;
	add.s32 	%r72, %r91, 3;
	mul.wide.s32 	%rd65, %r77, 4;
	add.s64 	%rd66, %rd3, %rd65;
	st.global.u32 	[%rd66], %r44;
	add.s64 	%rd67, %rd2, %rd65;
	st.global.u32 	[%rd67], %r72;
	add.s64 	%rd68, %rd1, %rd65;
	st.global.u32 	[%rd68], %r1;
	add.s32 	%r77, %r77, 1;
$L__BB0_30:
	add.s32 	%r91, %r91, 4;
$L__BB0_31:
	setp.eq.s32 	%p18, %r34, 0;
	@%p18 bra 	$L__BB0_41;
	setp.eq.s32 	%p19, %r34, 1;
	@%p19 bra 	$L__BB0_38;
	mul.wide.u32 	%rd69, %r91, 4;
	add.s64 	%rd8, %rd4, %rd69;
	ld.global.u32 	%r50, [%rd8];
	setp.eq.s32 	%p20, %r50, 0;
	@%p20 bra 	$L__BB0_35;
	mul.wide.s32 	%rd70, %r77, 4;
	add.s64 	%rd71, %rd3, %rd70;
	st.global.u32 	[%rd71], %r50;
	add.s64 	%rd72, %rd2, %rd70;
	st.global.u32 	[%rd72], %r91;
	add.s64 	%rd73, %rd1, %rd70;
	st.global.u32 	[%rd73], %r1;
	add.s32 	%r77, %r77, 1;
$L__BB0_35:
	ld.global.u32 	%r53, [%rd8+4];
	setp.eq.s32 	%p21, %r53, 0;
	@%p21 bra 	$L__BB0_37;
	add.s32 	%r73, %r91, 1;
	mul.wide.s32 	%rd74, %r77, 4;
	add.s64 	%rd75, %rd3, %rd74;
	st.global.u32 	[%rd75], %r53;
	add.s64 	%rd76, %rd2, %rd74;
	st.global.u32 	[%rd76], %r73;
	add.s64 	%rd77, %rd1, %rd74;
	st.global.u32 	[%rd77], %r1;
	add.s32 	%r77, %r77, 1;
$L__BB0_37:
	add.s32 	%r91, %r91, 2;
$L__BB0_38:
	and.b32  	%r74, %r60, 1;
	setp.eq.b32 	%p22, %r74, 1;
	not.pred 	%p23, %p22;
	@%p23 bra 	$L__BB0_41;
	mul.wide.u32 	%rd78, %r91, 4;
	add.s64 	%rd79, %rd4, %rd78;
	ld.global.u32 	%r59, [%rd79];
	setp.eq.s32 	%p24, %r59, 0;
	@%p24 bra 	$L__BB0_41;
	mul.wide.s32 	%rd80, %r77, 4;
	add.s64 	%rd81, %rd3, %rd80;
	st.global.u32 	[%rd81], %r59;
	add.s64 	%rd82, %rd2, %rd80;
	st.global.u32 	[%rd82], %r91;
	add.s64 	%rd83, %rd1, %rd80;
	st.global.u32 	[%rd83], %r1;
$L__BB0_41:
	ret;

}
	// .globl	_Z13decompressRowPiS_S_S_im
.visible .entry _Z13decompressRowPiS_S_S_im(
	.param .u64 .ptr .align 1 _Z13decompressRowPiS_S_S_im_param_0,
	.param .u64 .ptr .align 1 _Z13decompressRowPiS_S_S_im_param_1,
	.param .u64 .ptr .align 1 _Z13decompressRowPiS_S_S_im_param_2,
	.param .u64 .ptr .align 1 _Z13decompressRowPiS_S_S_im_param_3,
	.param .u32 _Z13decompressRowPiS_S_S_im_param_4,
	.param .u64 _Z13decompressRowPiS_S_S_im_param_5
)
{
	.reg .pred 	%p<16>;
	.reg .b32 	%r<32>;
	.reg .b64 	%rd<39>;

	ld.param.u64 	%rd24, [_Z13decompressRowPiS_S_S_im_param_0];
	ld.param.u64 	%rd25, [_Z13decompressRowPiS_S_S_im_param_1];
	ld.param.u64 	%rd26, [_Z13decompressRowPiS_S_S_im_param_2];
	ld.param.u64 	%rd27, [_Z13decompressRowPiS_S_S_im_param_3];
	ld.param.u32 	%r12, [_Z13decompressRowPiS_S_S_im_param_4];
	ld.param.u64 	%rd28, [_Z13decompressRowPiS_S_S_im_param_5];
	cvta.to.global.u64 	%rd29, %rd24;
	cvta.to.global.u64 	%rd1, %rd25;
	cvta.to.global.u64 	%rd2, %rd26;
	cvta.to.global.u64 	%rd3, %rd27;
	mov.u32 	%r1, %ctaid.x;
	cvt.u64.u32 	%rd30, %r1;
	mad.lo.s64 	%rd4, %rd28, %rd30, %rd29;
	setp.lt.s32 	%p1, %r12, 1;
	@%p1 bra 	$L__BB1_22;
	mov.u32 	%r2, %tid.x;
	and.b32  	%r3, %r12, 3;
	setp.lt.u32 	%p2, %r12, 4;
	mul.wide.u32 	%rd31, %r2, 4;
	add.s64 	%rd5, %rd4, %rd31;
	mov.b32 	%r30, 0;
	@%p2 bra 	$L__BB1_16;
	and.b32  	%r30, %r12, 2147483644;
	neg.s32 	%r29, %r30;
	add.s64 	%rd35, %rd3, 8;
	add.s64 	%rd34, %rd2, 8;
	add.s64 	%rd33, %rd1, 8;
$L__BB1_3:
	ld.global.u32 	%r14, [%rd35+-8];
	setp.ne.s32 	%p3, %r14, %r1;
	@%p3 bra 	$L__BB1_6;
	ld.global.u32 	%r15, [%rd34+-8];
	setp.ne.s32 	%p4, %r15, %r2;
	@%p4 bra 	$L__BB1_6;
	ld.global.u32 	%r16, [%rd33+-8];
	st.global.u32 	[%rd5], %r16;
$L__BB1_6:
	ld.global.u32 	%r17, [%rd35+-4];
	setp.ne.s32 	%p5, %r17, %r1;
	@%p5 bra 	$L__BB1_9;
	ld.global.u32 	%r18, [%rd34+-4];
	setp.ne.s32 	%p6, %r18, %r2;
	@%p6 bra 	$L__BB1_9;
	ld.global.u32 	%r19, [%rd33+-4];
	st.global.u32 	[%rd5], %r19;
$L__BB1_9:
	ld.global.u32 	%r20, [%rd35];
	setp.ne.s32 	%p7, %r20, %r1;
	@%p7 bra 	$L__BB1_12;
	ld.global.u32 	%r21, [%rd34];
	setp.ne.s32 	%p8, %r21, %r2;
	@%p8 bra 	$L__BB1_12;
	ld.global.u32 	%r22, [%rd33];
	st.global.u32 	[%rd5], %r22;
$L__BB1_12:
	ld.global.u32 	%r23, [%rd35+4];
	setp.ne.s32 	%p9, %r23, %r1;
	@%p9 bra 	$L__BB1_15;
	ld.global.u32 	%r24, [%rd34+4];
	setp.ne.s32 	%p10, %r24, %r2;
	@%p10 bra 	$L__BB1_15;
	ld.global.u32 	%r25, [%rd33+4];
	st.global.u32 	[%rd5], %r25;
$L__BB1_15:
	add.s32 	%r29, %r29, 4;
	add.s64 	%rd35, %rd35, 16;
	add.s64 	%rd34, %rd34, 16;
	add.s64 	%rd33, %rd33, 16;
	setp.ne.s32 	%p11, %r29, 0;
	@%p11 bra 	$L__BB1_3;
$L__BB1_16:
	setp.eq.s32 	%p12, %r3, 0;
	@%p12 bra 	$L__BB1_22;
	mul.wide.u32 	%rd32, %r30, 4;
	add.s64 	%rd38, %rd1, %rd32;
	add.s64 	%rd37, %rd2, %rd32;
	add.s64 	%rd36, %rd3, %rd32;
	neg.s32 	%r31, %r3;
$L__BB1_18:
	.pragma "nounroll";
	ld.global.u32 	%r26, [%rd36];
	setp.ne.s32 	%p13, %r26, %r1;
	@%p13 bra 	$L__BB1_21;
	ld.global.u32 	%r27, [%rd37];
	setp.ne.s32 	%p14, %r27, %r2;
	@%p14 bra 	$L__BB1_21;
	ld.global.u32 	%r28, [%rd38];
	st.global.u32 	[%rd5], %r28;
$L__BB1_21:
	add.s64 	%rd38, %rd38, 4;
	add.s64 	%rd37, %rd37, 4;
	add.s64 	%rd36, %rd36, 4;
	add.s32 	%r31, %r31, 1;
	setp.ne.s32 	%p15, %r31, 0;
	@%p15 bra 	$L__BB1_18;
$L__BB1_22:
	ret;

}


// ===== COMPILED SASS (sm_100) =====

	.target	sm_100

	.elftype	@"ET_EXEC"


//--------------------- .note.nv.tkinfo           --------------------------
	.section	.note.nv.tkinfo,"",@"SHT_NOTE"
	.sectionflags	@"SHF_NOTE_NV_TKINFO"
	.tkinfo
        /*0018*/ 	.word	0x00000002
        /*0030*/ 	.string	""
        /*0030*/ 	.string	"ptxas"
        /*0030*/ 	.string	"Cuda compilation tools, release 13.0, V13.0.88"
        /*0030*/ 	.string	"Build cuda_13.0.r13.0/compiler.36424714_0"
        /*0030*/ 	.string	"-arch sm_100 -m 64 "



//--------------------- .note.nv.cuinfo           --------------------------
	.section	.note.nv.cuinfo,"",@"SHT_NOTE"
	.sectionflags	@"SHF_NOTE_NV_CUINFO"
        /*0018*/ 	.short	0x0002
        /*001a*/ 	.short	0x0064
        /*001c*/ 	.short	0x0082
	.zero		2


//--------------------- .nv.info                  --------------------------
	.section	.nv.info,"",@"SHT_CUDA_INFO"
	.align	4


	//----- nvinfo : EIATTR_REGCOUNT
	.align		4
        /*0000*/ 	.byte	0x04, 0x2f
        /*0002*/ 	.short	(.L_1 - .L_0)
	.align		4
.L_0:
        /*0004*/ 	.word	index@(_Z13compressedRowPiS_S_S_S_mi)
        /*0008*/ 	.word	0x00000020


	//----- nvinfo : EIATTR_FRAME_SIZE
	.align		4
.L_1:
        /*000c*/ 	.byte	0x04, 0x11
        /*000e*/ 	.short	(.L_3 - .L_2)
	.align		4
.L_2:
        /*0010*/ 	.word	index@(_Z13compressedRowPiS_S_S_S_mi)
        /*0014*/ 	.word	0x00000000


	//----- nvinfo : EIATTR_REGCOUNT
	.align		4
.L_3:
        /*0018*/ 	.byte	0x04, 0x2f
        /*001a*/ 	.short	(.L_5 - .L_4)
	.align		4
.L_4:
        /*001c*/ 	.word	index@(_Z13decompressRowPiS_S_S_im)
        /*0020*/ 	.word	0x00000010


	//----- nvinfo : EIATTR_FRAME_SIZE
	.align		4
.L_5:
        /*0024*/ 	.byte	0x04, 0x11
        /*0026*/ 	.short	(.L_7 - .L_6)
	.align		4
.L_6:
        /*0028*/ 	.word	index@(_Z13decompressRowPiS_S_S_im)
        /*002c*/ 	.word	0x00000000


	//----- nvinfo : EIATTR_MIN_STACK_SIZE
	.align		4
.L_7:
        /*0030*/ 	.byte	0x04, 0x12
        /*0032*/ 	.short	(.L_9 - .L_8)
	.align		4
.L_8:
        /*0034*/ 	.word	index@(_Z13decompressRowPiS_S_S_im)
        /*0038*/ 	.word	0x00000000


	//----- nvinfo : EIATTR_MIN_STACK_SIZE
	.align		4
.L_9:
        /*003c*/ 	.byte	0x04, 0x12
        /*003e*/ 	.short	(.L_11 - .L_10)
	.align		4
.L_10:
        /*0040*/ 	.word	index@(_Z13compressedRowPiS_S_S_S_mi)
        /*0044*/ 	.word	0x00000000
.L_11:


//--------------------- .nv.compat                --------------------------
	.section	.nv.compat,"",@"SHT_CUDA_COMPAT_INFO"
	.align	4
        /*0000*/ 	.byte	0x02, 0x09, 0x00, 0x00, 0x02, 0x02, 0x01, 0x00, 0x02, 0x05, 0x05, 0x00, 0x03, 0x07, 0x01, 0x01
        /*0010*/ 	.byte	0x02, 0x03, 0x00, 0x00, 0x02, 0x06, 0x01, 0x00, 0x04, 0x0b, 0x08, 0x00, 0x09, 0x00, 0x00, 0x00
        /*0020*/ 	.byte	0x00, 0x00, 0x00, 0x00


//--------------------- .nv.info._Z13decompressRowPiS_S_S_im --------------------------
	.section	.nv.info._Z13decompressRowPiS_S_S_im,"",@"SHT_CUDA_INFO"
	.sectionflags	@""
	.align	4


	//----- nvinfo : EIATTR_CUDA_API_VERSION
	.align		4
        /*0000*/ 	.byte	0x04, 0x37
        /*0002*/ 	.short	(.L_13 - .L_12)
.L_12:
        /*0004*/ 	.word	0x00000082


	//----- nvinfo : EIATTR_KPARAM_INFO
	.align		4
.L_13:
        /*0008*/ 	.byte	0x04, 0x17
        /*000a*/ 	.short	(.L_15 - .L_14)
.L_14:
        /*000c*/ 	.word	0x00000000
        /*0010*/ 	.short	0x0005
        /*0012*/ 	.short	0x0028
        /*0014*/ 	.byte	0x00, 0xf0, 0x21, 0x00


	//----- nvinfo : EIATTR_KPARAM_INFO
	.align		4
.L_15:
        /*0018*/ 	.byte	0x04, 0x17
        /*001a*/ 	.short	(.L_17 - .L_16)
.L_16:
        /*001c*/ 	.word	0x00000000
        /*0020*/ 	.short	0x0004
        /*0022*/ 	.short	0x0020
        /*0024*/ 	.byte	0x00, 0xf0, 0x11, 0x00


	//----- nvinfo : EIATTR_KPARAM_INFO
	.align		4
.L_17:
        /*0028*/ 	.byte	0x04, 0x17
        /*002a*/ 	.short	(.L_19 - .L_18)
.L_18:
        /*002c*/ 	.word	0x00000000
        /*0030*/ 	.short	0x0003
        /*0032*/ 	.short	0x0018
        /*0034*/ 	.byte	0x00, 0xf5, 0x21, 0x00


	//----- nvinfo : EIATTR_KPARAM_INFO
	.align		4
.L_19:
        /*0038*/ 	.byte	0x04, 0x17
        /*003a*/ 	.short	(.L_21 - .L_20)
.L_20:
        /*003c*/ 	.word	0x00000000
        /*0040*/ 	.short	0x0002
        /*0042*/ 	.short	0x0010
        /*0044*/ 	.byte	0x00, 0xf5, 0x21, 0x00


	//----- nvinfo : EIATTR_KPARAM_INFO
	.align		4
.L_21:
        /*0048*/ 	.byte	0x04, 0x17
        /*004a*/ 	.short	(.L_23 - .L_22)
.L_22:
        /*004c*/ 	.word	0x00000000
        /*0050*/ 	.short	0x0001
        /*0052*/ 	.short	0x0008
        /*0054*/ 	.byte	0x00, 0xf5, 0x21, 0x00


	//----- nvinfo : EIATTR_KPARAM_INFO
	.align		4
.L_23:
        /*0058*/ 	.byte	0x04, 0x17
        /*005a*/ 	.short	(.L_25 - .L_24)
.L_24:
        /*005c*/ 	.word	0x00000000
        /*0060*/ 	.short	0x0000
        /*0062*/ 	.short	0x0000
        /*0064*/ 	.byte	0x00, 0xf5, 0x21, 0x00


	//----- nvinfo : EIATTR_SPARSE_MMA_MASK
	.align		4
.L_25:
        /*0068*/ 	.byte	0x03, 0x50
        /*006a*/ 	.short	0x0000


	//----- nvinfo : EIATTR_MAXREG_COUNT
	.align		4
        /*006c*/ 	.byte	0x03, 0x1b
        /*006e*/ 	.short	0x00ff


	//----- nvinfo : EIATTR_MERCURY_ISA_VERSION
	.align		4
        /*0070*/ 	.byte	0x03, 0x5f
        /*0072*/ 	.short	0x0101


	//----- nvinfo : EIATTR_VRC_CTA_INIT_COUNT
	.align		4
        /*0074*/ 	.byte	0x02, 0x4a
	.zero		1
	.zero		1


	//----- nvinfo : EIATTR_EXIT_INSTR_OFFSETS
	.align		4
        /*0078*/ 	.byte	0x04, 0x1c
        /*007a*/ 	.short	(.L_27 - .L_26)


	//   ....[0]....
.L_26:
        /*007c*/ 	.word	0x00000060


	//   ....[1]....
        /*0080*/ 	.word	0x000004c0


	//   ....[2]....
        /*0084*/ 	.word	0x000006e0


	//----- nvinfo : EIATTR_CRS_STACK_SIZE
	.align		4
.L_27:
        /*0088*/ 	.byte	0x04, 0x1e
        /*008a*/ 	.short	(.L_29 - .L_28)
.L_28:
        /*008c*/ 	.word	0x00000000


	//----- nvinfo : EIATTR_CBANK_PARAM_SIZE
	.align		4
.L_29:
        /*0090*/ 	.byte	0x03, 0x19
        /*0092*/ 	.short	0x0030


	//----- nvinfo : EIATTR_PARAM_CBANK
	.align		4
        /*0094*/ 	.byte	0x04, 0x0a
        /*0096*/ 	.short	(.L_31 - .L_30)
	.align		4
.L_30:
        /*0098*/ 	.word	index@(.nv.constant0._Z13decompressRowPiS_S_S_im)
        /*009c*/ 	.short	0x0380
        /*009e*/ 	.short	0x0030


	//----- nvinfo : EIATTR_SW_WAR
	.align		4
.L_31:
        /*00a0*/ 	.byte	0x04, 0x36
        /*00a2*/ 	.short	(.L_33 - .L_32)
.L_32:
        /*00a4*/ 	.word	0x00000008
.L_33:


//--------------------- .nv.info._Z13compressedRowPiS_S_S_S_mi --------------------------
	.section	.nv.info._Z13compressedRowPiS_S_S_S_mi,"",@"SHT_CUDA_INFO"
	.sectionflags	@""
	.align	4


	//----- nvinfo : EIATTR_CUDA_API_VERSION
	.align		4
        /*0000*/ 	.byte	0x04, 0x37
        /*0002*/ 	.short	(.L_35 - .L_34)
.L_34:
        /*0004*/ 	.word	0x00000082


	//----- nvinfo : EIATTR_KPARAM_INFO
	.align		4
.L_35:
        /*0008*/ 	.byte	0x04, 0x17
        /*000a*/ 	.short	(.L_37 - .L_36)
.L_36:
        /*000c*/ 	.word	0x00000000
        /*0010*/ 	.short	0x0006
        /*0012*/ 	.short	0x0030
        /*0014*/ 	.byte	0x00, 0xf0, 0x11, 0x00


	//----- nvinfo : EIATTR_KPARAM_INFO
	.align		4
.L_37:
        /*0018*/ 	.byte	0x04, 0x17
        /*001a*/ 	.short	(.L_39 - .L_38)
.L_38:
        /*001c*/ 	.word	0x00000000
        /*0020*/ 	.short	0x0005
        /*0022*/ 	.short	0x0028
        /*0024*/ 	.byte	0x00, 0xf0, 0x21, 0x00


	//----- nvinfo : EIATTR_KPARAM_INFO
	.align		4
.L_39:
        /*0028*/ 	.byte	0x04, 0x17
        /*002a*/ 	.short	(.L_41 - .L_40)
.L_40:
        /*002c*/ 	.word	0x00000000
        /*0030*/ 	.short	0x0004
        /*0032*/ 	.short	0x0020
        /*0034*/ 	.byte	0x00, 0xf5, 0x21, 0x00


	//----- nvinfo : EIATTR_KPARAM_INFO
	.align		4
.L_41:
        /*0038*/ 	.byte	0x04, 0x17
        /*003a*/ 	.short	(.L_43 - .L_42)
.L_42:
        /*003c*/ 	.word	0x00000000
        /*0040*/ 	.short	0x0003
        /*0042*/ 	.short	0x0018
        /*0044*/ 	.byte	0x00, 0xf5, 0x21, 0x00


	//----- nvinfo : EIATTR_KPARAM_INFO
	.align		4
.L_43:
        /*0048*/ 	.byte	0x04, 0x17
        /*004a*/ 	.short	(.L_45 - .L_44)
.L_44:
        /*004c*/ 	.word	0x00000000
        /*0050*/ 	.short	0x0002
        /*0052*/ 	.short	0x0010
        /*0054*/ 	.byte	0x00, 0xf5, 0x21, 0x00


	//----- nvinfo : EIATTR_KPARAM_INFO
	.align		4
.L_45:
        /*0058*/ 	.byte	0x04, 0x17
        /*005a*/ 	.short	(.L_47 - .L_46)
.L_46:
        /*005c*/ 	.word	0x00000000
        /*0060*/ 	.short	0x0001
        /*0062*/ 	.short	0x0008
        /*0064*/ 	.byte	0x00, 0xf5, 0x21, 0x00


	//----- nvinfo : EIATTR_KPARAM_INFO
	.align		4
.L_47:
        /*0068*/ 	.byte	0x04, 0x17
        /*006a*/ 	.short	(.L_49 - .L_48)
.L_48:
        /*006c*/ 	.word	0x00000000
        /*0070*/ 	.short	0x0000
        /*0072*/ 	.short	0x0000
        /*0074*/ 	.byte	0x00, 0xf5, 0x21, 0x00


	//----- nvinfo : EIATTR_SPARSE_MMA_MASK
	.align		4
.L_49:
        /*0078*/ 	.byte	0x03, 0x50
        /*007a*/ 	.short	0x0000


	//----- nvinfo : EIATTR_MAXREG_COUNT
	.align		4
        /*007c*/ 	.byte	0x03, 0x1b
        /*007e*/ 	.short	0x00ff


	//----- nvinfo : EIATTR_MERCURY_ISA_VERSION
	.align		4
        /*0080*/ 	.byte	0x03, 0x5f
        /*0082*/ 	.short	0x0101


	//----- nvinfo : EIATTR_VRC_CTA_INIT_COUNT
	.align		4
        /*0084*/ 	.byte	0x02, 0x4a
	.zero		1
	.zero		1


	//----- nvinfo : EIATTR_EXIT_INSTR_OFFSETS
	.align		4
        /*0088*/ 	.byte	0x04, 0x1c
        /*008a*/ 	.short	(.L_51 - .L_50)


	//   ....[0]....
.L_50:
        /*008c*/ 	.word	0x00000050


	//   ....[1]....
        /*0090*/ 	.word	0x00000800


	//   ....[2]....
        /*0094*/ 	.word	0x00000bc0


	//   ....[3]....
        /*0098*/ 	.word	0x00000dd0


	//   ....[4]....
        /*009c*/ 	.word	0x00000e10


	//   ....[5]....
        /*00a0*/ 	.word	0x00000eb0


	//----- nvinfo : EIATTR_CBANK_PARAM_SIZE
	.align		4
.L_51:
        /*00a4*/ 	.byte	0x03, 0x19
        /*00a6*/ 	.short	0x0034


	//----- nvinfo : EIATTR_PARAM_CBANK
	.align		4
        /*00a8*/ 	.byte	0x04, 0x0a
        /*00aa*/ 	.short	(.L_53 - .L_52)
	.align		4
.L_52:
        /*00ac*/ 	.word	index@(.nv.constant0._Z13compressedRowPiS_S_S_S_mi)
        /*00b0*/ 	.short	0x0380
        /*00b2*/ 	.short	0x0034


	//----- nvinfo : EIATTR_SW_WAR
	.align		4
.L_53:
        /*00b4*/ 	.byte	0x04, 0x36
        /*00b6*/ 	.short	(.L_55 - .L_54)
.L_54:
        /*00b8*/ 	.word	0x00000008
.L_55:


//--------------------- .nv.callgraph             --------------------------
	.section	.nv.callgraph,"",@"SHT_CUDA_CALLGRAPH"
	.align	4
	.sectionentsize	8
	.align		4
        /*0000*/ 	.word	0x00000000
	.align		4
        /*0004*/ 	.word	0xffffffff
	.align		4
        /*0008*/ 	.word	0x00000000
	.align		4
        /*000c*/ 	.word	0xfffffffe
	.align		4
        /*0010*/ 	.word	0x00000000
	.align		4
        /*0014*/ 	.word	0xfffffffd
	.align		4
        /*0018*/ 	.word	0x00000000
	.align		4
        /*001c*/ 	.word	0xfffffffc


//--------------------- .text._Z13decompressRowPiS_S_S_im --------------------------
	.section	.text._Z13decompressRowPiS_S_S_im,"ax",@progbits
	.align	128
        .global         _Z13decompressRowPiS_S_S_im
        .type           _Z13decompressRowPiS_S_S_im,@function
        .size           _Z13decompressRowPiS_S_S_im,(.L_x_19 - _Z13decompressRowPiS_S_S_im)
        .other          _Z13decompressRowPiS_S_S_im,@"STO_CUDA_ENTRY STV_DEFAULT"
_Z13decompressRowPiS_S_S_im:
.text._Z13decompressRowPiS_S_S_im:
[----:B------:R-:W-:Y:S08]  /*0000*/  LDC R1, c[0x0][0x37c] ;  /* 0x0000df00ff017b82 */ /* 0x000ff00000000800 */
[----:B------:R-:W0:Y:S01]  /*0010*/  LDC R6, c[0x0][0x3a0] ;  /* 0x0000e800ff067b82 */ /* 0x000e220000000800 */
[----:B------:R-:W1:Y:S01]  /*0020*/  LDCU.64 UR4, c[0x0][0x380] ;  /* 0x00007000ff0477ac */ /* 0x000e620008000a00 */
[----:B------:R-:W2:Y:S06]  /*0030*/  LDCU.64 UR6, c[0x0][0x3a8] ;  /* 0x00007500ff0677ac */ /* 0x000eac0008000a00 */
[----:B------:R-:W3:Y:S01]  /*0040*/  S2UR UR12, SR_CTAID.X ;  /* 0x00000000000c79c3 */ /* 0x000ee20000002500 */
[----:B0-----:R-:W-:-:S13]  /*0050*/  ISETP.GE.AND P0, PT, R6, 0x1, PT ;  /* 0x000000010600780c */ /* 0x001fda0003f06270 */
[----:B-123--:R-:W-:Y:S05]  /*0060*/  @!P0 EXIT ;  /* 0x000000000000894d */ /* 0x00efea0003800000 */
[----:B------:R-:W0:Y:S01]  /*0070*/  S2R R0, SR_TID.X ;  /* 0x0000000000007919 */ /* 0x000e220000002100 */
[C---:B------:R-:W-:Y:S01]  /*0080*/  ISETP.GE.U32.AND P0, PT, R6.reuse, 0x4, PT ;  /* 0x000000040600780c */ /* 0x040fe20003f06070 */
[----:B------:R-:W-:Y:S01]  /*0090*/  UIMAD.WIDE.U32 UR4, UR12, UR6, UR4 ;  /* 0x000000060c0472a5 */ /* 0x000fe2000f8e0004 */
[----:B------:R-:W-:Y:S01]  /*00a0*/  LOP3.LUT R4, R6, 0x3, RZ, 0xc0, !PT ;  /* 0x0000000306047812 */ /* 0x000fe200078ec0ff */
[----:B------:R-:W1:Y:S01]  /*00b0*/  LDCU.64 UR14, c[0x0][0x358] ;  /* 0x00006b00ff0e77ac */ /* 0x000e620008000a00 */
[----:B------:R-:W-:Y:S01]  /*00c0*/  IMAD.MOV.U32 R5, RZ, RZ, RZ ;  /* 0x000000ffff057224 */ /* 0x000fe200078e00ff */
[----:B------:R-:W-:Y:S02]  /*00d0*/  UIMAD UR6, UR12, UR7, UR5 ;  /* 0x000000070c0672a4 */ /* 0x000fe4000f8e0205 */
[----:B------:R-:W-:Y:S02]  /*00e0*/  IMAD.U32 R3, RZ, RZ, UR5 ;  /* 0x00000005ff037e24 */ /* 0x000fe4000f8e00ff */
[----:B------:R-:W-:-:S02]  /*00f0*/  IMAD.U32 R2, RZ, RZ, UR4 ;  /* 0x00000004ff027e24 */ /* 0x000fc4000f8e00ff */
[----:B------:R-:W-:Y:S02]  /*0100*/  IMAD.U32 R3, RZ, RZ, UR6 ;  /* 0x00000006ff037e24 */ /* 0x000fe4000f8e00ff */
[----:B0-----:R-:W-:Y:S01]  /*0110*/  IMAD.WIDE.U32 R2, R0, 0x4, R2 ;  /* 0x0000000400027825 */ /* 0x001fe200078e0002 */
[----:B-1----:R-:W-:Y:S06]  /*0120*/  @!P0 BRA `(.L_x_0) ;  /* 0x0000000000e08947 */ /* 0x002fec0003800000 */
[----:B------:R-:W0:Y:S01]  /*0130*/  LDCU.128 UR4, c[0x0][0x390] ;  /* 0x00007200ff0477ac */ /* 0x000e220008000c00 */
[----:B------:R-:W-:Y:S01]  /*0140*/  LOP3.LUT R5, R6, 0x7ffffffc, RZ, 0xc0, !PT ;  /* 0x7ffffffc06057812 */ /* 0x000fe200078ec0ff */
[----:B------:R-:W1:Y:S04]  /*0150*/  LDCU.64 UR10, c[0x0][0x388] ;  /* 0x00007100ff0a77ac */ /* 0x000e680008000a00 */
[----:B------:R-:W-:Y:S01]  /*0160*/  IMAD.MOV R12, RZ, RZ, -R5 ;  /* 0x000000ffff0c7224 */ /* 0x000fe200078e0a05 */
[----:B0-----:R-:W-:Y:S02]  /*0170*/  UIADD3 UR8, UP0, UPT, UR6, 0x8, URZ ;  /* 0x0000000806087890 */ /* 0x001fe4000ff1e0ff */
[----:B------:R-:W-:Y:S02]  /*0180*/  UIADD3 UR6, UP1, UPT, UR4, 0x8, URZ ;  /* 0x0000000804067890 */ /* 0x000fe4000ff3e0ff */
[----:B-1----:R-:W-:-:S02]  /*0190*/  UIADD3 UR4, UP2, UPT, UR10, 0x8, URZ ;  /* 0x000000080a047890 */ /* 0x002fc4000ff5e0ff */
[----:B------:R-:W-:Y:S01]  /*01a0*/  UIADD3.X UR9, UPT, UPT, URZ, UR7, URZ, UP0, !UPT ;  /* 0x00000007ff097290 */ /* 0x000fe200087fe4ff */
[----:B------:R-:W-:Y:S01]  /*01b0*/  MOV R6, UR8 ;  /* 0x0000000800067c02 */ /* 0x000fe20008000f00 */
[----:B------:R-:W-:Y:S01]  /*01c0*/  UIADD3.X UR7, UPT, UPT, URZ, UR5, URZ, UP1, !UPT ;  /* 0x00000005ff077290 */ /* 0x000fe20008ffe4ff */
[----:B------:R-:W-:Y:S01]  /*01d0*/  IMAD.U32 R8, RZ, RZ, UR6 ;  /* 0x00000006ff087e24 */ /* 0x000fe2000f8e00ff */
[----:B------:R-:W-:Y:S01]  /*01e0*/  UIADD3.X UR5, UPT, UPT, URZ, UR11, URZ, UP2, !UPT ;  /* 0x0000000bff057290 */ /* 0x000fe200097fe4ff */
[----:B------:R-:W-:Y:S02]  /*01f0*/  IMAD.U32 R10, RZ, RZ, UR4 ;  /* 0x00000004ff0a7e24 */ /* 0x000fe4000f8e00ff */
[----:B------:R-:W-:Y:S02]  /*0200*/  IMAD.U32 R7, RZ, RZ, UR9 ;  /* 0x00000009ff077e24 */ /* 0x000fe4000f8e00ff */
[----:B------:R-:W-:Y:S01]  /*0210*/  IMAD.U32 R9, RZ, RZ, UR7 ;  /* 0x00000007ff097e24 */ /* 0x000fe2000f8e00ff */
[----:B------:R-:W-:-:S07]  /*0220*/  MOV R11, UR5 ;  /* 0x00000005000b7c02 */ /* 0x000fce0008000f00 */
.L_x_6:
[----:B0-----:R-:W2:Y:S02]  /*0230*/  LDG.E R13, desc[UR14][R6.64+-0x8] ;  /* 0xfffff80e060d7981 */ /* 0x001ea4000c1e1900 */
[----:B--2---:R-:W-:-:S13]  /*0240*/  ISETP.NE.AND P0, PT, R13, UR12, PT ;  /* 0x0000000c0d007c0c */ /* 0x004fda000bf05270 */
[----:B------:R-:W-:Y:S05]  /*0250*/  @P0 BRA `(.L_x_1) ;  /* 0x0000000000100947 */ /* 0x000fea0003800000 */
[----:B------:R-:W2:Y:S02]  /*0260*/  LDG.E R13, desc[UR14][R8.64+-0x8] ;  /* 0xfffff80e080d7981 */ /* 0x000ea4000c1e1900 */
[----:B--2---:R-:W-:-:S13]  /*0270*/  ISETP.NE.AND P0, PT, R13, R0, PT ;  /* 0x000000000d00720c */ /* 0x004fda0003f05270 */
[----:B------:R-:W2:Y:S04]  /*0280*/  @!P0 LDG.E R13, desc[UR14][R10.64+-0x8] ;  /* 0xfffff80e0a0d8981 */ /* 0x000ea8000c1e1900 */
[----:B--2---:R0:W-:Y:S02]  /*0290*/  @!P0 STG.E desc[UR14][R2.64], R13 ;  /* 0x0000000d02008986 */ /* 0x0041e4000c10190e */
.L_x_1:
[----:B0-----:R-:W2:Y:S02]  /*02a0*/  LDG.E R13, desc[UR14][R6.64+-0x4] ;  /* 0xfffffc0e060d7981 */ /* 0x001ea4000c1e1900 */
[----:B--2---:R-:W-:-:S13]  /*02b0*/  ISETP.NE.AND P0, PT, R13, UR12, PT ;  /* 0x0000000c0d007c0c */ /* 0x004fda000bf05270 */
[----:B------:R-:W-:Y:S05]  /*02c0*/  @P0 BRA `(.L_x_2) ;  /* 0x0000000000100947 */ /* 0x000fea0003800000 */
[----:B------:R-:W2:Y:S02]  /*02d0*/  LDG.E R13, desc[UR14][R8.64+-0x4] ;  /* 0xfffffc0e080d7981 */ /* 0x000ea4000c1e1900 */
[----:B--2---:R-:W-:-:S13]  /*02e0*/  ISETP.NE.AND P0, PT, R13, R0, PT ;  /* 0x000000000d00720c */ /* 0x004fda0003f05270 */
[----:B------:R-:W2:Y:S04]  /*02f0*/  @!P0 LDG.E R13, desc[UR14][R10.64+-0x4] ;  /* 0xfffffc0e0a0d8981 */ /* 0x000ea8000c1e1900 */
[----:B--2---:R0:W-:Y:S02]  /*0300*/  @!P0 STG.E desc[UR14][R2.64], R13 ;  /* 0x0000000d02008986 */ /* 0x0041e4000c10190e */
.L_x_2:
[----:B0-----:R-:W2:Y:S02]  /*0310*/  LDG.E R13, desc[UR14][R6.64] ;  /* 0x0000000e060d7981 */ /* 0x001ea4000c1e1900 */
[----:B--2---:R-:W-:-:S13]  /*0320*/  ISETP.NE.AND P0, PT, R13, UR12, PT ;  /* 0x0000000c0d007c0c */ /* 0x004fda000bf05270 */
[----:B------:R-:W-:Y:S05]  /*0330*/  @P0 BRA `(.L_x_3) ;  /* 0x0000000000100947 */ /* 0x000fea0003800000 */
[----:B------:R-:W2:Y:S02]  /*0340*/  LDG.E R13, desc[UR14][R8.64] ;  /* 0x0000000e080d7981 */ /* 0x000ea4000c1e1900 */
[----:B--2---:R-:W-:-:S13]  /*0350*/  ISETP.NE.AND P0, PT, R13, R0, PT ;  /* 0x000000000d00720c */ /* 0x004fda0003f05270 */
[----:B------:R-:W2:Y:S04]  /*0360*/  @!P0 LDG.E R13, desc[UR14][R10.64] ;  /* 0x0000000e0a0d8981 */ /* 0x000ea8000c1e1900 */
[----:B--2---:R0:W-:Y:S02]  /*0370*/  @!P0 STG.E desc[UR14][R2.64], R13 ;  /* 0x0000000d02008986 */ /* 0x0041e4000c10190e */
.L_x_3:
[----:B0-----:R-:W2:Y:S01]  /*0380*/  LDG.E R13, desc[UR14][R6.64+0x4] ;  /* 0x0000040e060d7981 */ /* 0x001ea2000c1e1900 */
[----:B------:R-:W-:-:S05]  /*0390*/  VIADD R12, R12, 0x4 ;  /* 0x000000040c0c7836 */ /* 0x000fca0000000000 */
[----:B------:R-:W-:Y:S02]  /*03a0*/  ISETP.NE.AND P0, PT, R12, RZ, PT ;  /* 0x000000ff0c00720c */ /* 0x000fe40003f05270 */
[----:B--2---:R-:W-:-:S13]  /*03b0*/  ISETP.NE.AND P1, PT, R13, UR12, PT ;  /* 0x0000000c0d007c0c */ /* 0x004fda000bf25270 */
[----:B------:R-:W-:Y:S05]  /*03c0*/  @P1 BRA `(.L_x_4) ;  /* 0x00000000001c1947 */ /* 0x000fea0003800000 */
[----:B------:R-:W2:Y:S01]  /*03d0*/  LDG.E R13, desc[UR14][R8.64+0x4] ;  /* 0x0000040e080d7981 */ /* 0x000ea2000c1e1900 */
[----:B------:R-:W-:Y:S01]  /*03e0*/  BSSY.RECONVERGENT B0, `(.L_x_4) ;  /* 0x0000005000007945 */ /* 0x000fe20003800200 */
[----:B--2---:R-:W-:-:S13]  /*03f0*/  ISETP.NE.AND P1, PT, R13, R0, PT ;  /* 0x000000000d00720c */ /* 0x004fda0003f25270 */
[----:B------:R-:W-:Y:S05]  /*0400*/  @P1 BRA `(.L_x_5) ;  /* 0x0000000000081947 */ /* 0x000fea0003800000 */
[----:B------:R-:W2:Y:S04]  /*0410*/  LDG.E R13, desc[UR14][R10.64+0x4] ;  /* 0x0000040e0a0d7981 */ /* 0x000ea8000c1e1900 */
[----:B--2---:R0:W-:Y:S02]  /*0420*/  STG.E desc[UR14][R2.64], R13 ;  /* 0x0000000d02007986 */ /* 0x0041e4000c10190e */
.L_x_5:
[----:B------:R-:W-:Y:S05]  /*0430*/  BSYNC.RECONVERGENT B0 ;  /* 0x0000000000007941 */ /* 0x000fea0003800200 */
.L_x_4:
[----:B------:R-:W-:Y:S02]  /*0440*/  IADD3 R6, P1, PT, R6, 0x10, RZ ;  /* 0x0000001006067810 */ /* 0x000fe40007f3e0ff */
[----:B------:R-:W-:Y:S02]  /*0450*/  IADD3 R8, P2, PT, R8, 0x10, RZ ;  /* 0x0000001008087810 */ /* 0x000fe40007f5e0ff */
[----:B------:R-:W-:Y:S01]  /*0460*/  IADD3 R10, P3, PT, R10, 0x10, RZ ;  /* 0x000000100a0a7810 */ /* 0x000fe20007f7e0ff */
[----:B------:R-:W-:Y:S02]  /*0470*/  IMAD.X R7, RZ, RZ, R7, P1 ;  /* 0x000000ffff077224 */ /* 0x000fe400008e0607 */
[----:B------:R-:W-:Y:S02]  /*0480*/  IMAD.X R9, RZ, RZ, R9, P2 ;  /* 0x000000ffff097224 */ /* 0x000fe400010e0609 */
[----:B------:R-:W-:Y:S01]  /*0490*/  IMAD.X R11, RZ, RZ, R11, P3 ;  /* 0x000000ffff0b7224 */ /* 0x000fe200018e060b */
[----:B------:R-:W-:Y:S07]  /*04a0*/  @P0 BRA `(.L_x_6) ;  /* 0xfffffffc00600947 */ /* 0x000fee000383ffff */
.L_x_0:
[----:B------:R-:W-:-:S13]  /*04b0*/  ISETP.NE.AND P0, PT, R4, RZ, PT ;  /* 0x000000ff0400720c */ /* 0x000fda0003f05270 */
[----:B------:R-:W-:Y:S05]  /*04c0*/  @!P0 EXIT ;  /* 0x000000000000894d */ /* 0x000fea0003800000 */
[----:B------:R-:W1:Y:S08]  /*04d0*/  LDC.64 R6, c[0x0][0x388] ;  /* 0x0000e200ff067b82 */ /* 0x000e700000000a00 */
[----:B------:R-:W2:Y:S08]  /*04e0*/  LDC.64 R8, c[0x0][0x390] ;  /* 0x0000e400ff087b82 */ /* 0x000eb00000000a00 */
[----:B------:R-:W3:Y:S01]  /*04f0*/  LDC.64 R10, c[0x0][0x398] ;  /* 0x0000e600ff0a7b82 */ /* 0x000ee20000000a00 */
[----:B-1----:R-:W-:-:S03]  /*0500*/  IMAD.WIDE.U32 R6, R5, 0x4, R6 ;  /* 0x0000000405067825 */ /* 0x002fc600078e0006 */
[----:B------:R-:W-:Y:S01]  /*0510*/  MOV R12, R6 ;  /* 0x00000006000c7202 */ /* 0x000fe20000000f00 */
[----:B------:R-:W-:Y:S02]  /*0520*/  IMAD.MOV R6, RZ, RZ, -R4 ;  /* 0x000000ffff067224 */ /* 0x000fe400078e0a04 */
[----:B--2---:R-:W-:-:S04]  /*0530*/  IMAD.WIDE.U32 R8, R5, 0x4, R8 ;  /* 0x0000000405087825 */ /* 0x004fc800078e0008 */
[----:B---3--:R-:W-:-:S07]  /*0540*/  IMAD.WIDE.U32 R10, R5, 0x4, R10 ;  /* 0x00000004050a7825 */ /* 0x008fce00078e000a */
.L_x_9:
[----:B------:R-:W-:Y:S02]  /*0550*/  IMAD.MOV.U32 R4, RZ, RZ, R10 ;  /* 0x000000ffff047224 */ /* 0x000fe400078e000a */
[----:B-1----:R-:W-:-:S05]  /*0560*/  IMAD.MOV.U32 R5, RZ, RZ, R11 ;  /* 0x000000ffff057224 */ /* 0x002fca00078e000b */
[----:B------:R-:W2:Y:S01]  /*0570*/  LDG.E R4, desc[UR14][R4.64] ;  /* 0x0000000e04047981 */ /* 0x000ea2000c1e1900 */
[----:B------:R-:W-:Y:S01]  /*0580*/  VIADD R6, R6, 0x1 ;  /* 0x0000000106067836 */ /* 0x000fe20000000000 */
[----:B------:R-:W-:-:S04]  /*0590*/  IADD3 R10, P1, PT, R10, 0x4, RZ ;  /* 0x000000040a0a7810 */ /* 0x000fc80007f3e0ff */
[----:B------:R-:W-:Y:S02]  /*05a0*/  ISETP.NE.AND P0, PT, R6, RZ, PT ;  /* 0x000000ff0600720c */ /* 0x000fe40003f05270 */
[----:B--2---:R-:W-:-:S13]  /*05b0*/  ISETP.NE.AND P2, PT, R4, UR12, PT ;  /* 0x0000000c04007c0c */ /* 0x004fda000bf45270 */
[----:B------:R-:W-:Y:S05]  /*05c0*/  @P2 BRA `(.L_x_7) ;  /* 0x00000000002c2947 */ /* 0x000fea0003800000 */
[----:B------:R-:W-:Y:S01]  /*05d0*/  IMAD.MOV.U32 R5, RZ, RZ, R9 ;  /* 0x000000ffff057224 */ /* 0x000fe200078e0009 */
[----:B------:R-:W-:-:S05]  /*05e0*/  MOV R4, R8 ;  /* 0x0000000800047202 */ /* 0x000fca0000000f00 */
[----:B------:R-:W2:Y:S01]  /*05f0*/  LDG.E R5, desc[UR14][R4.64] ;  /* 0x0000000e04057981 */ /* 0x000ea2000c1e1900 */
[----:B------:R-:W-:Y:S01]  /*0600*/  BSSY.RECONVERGENT B0, `(.L_x_7) ;  /* 0x0000007000007945 */ /* 0x000fe20003800200 */
[----:B--2---:R-:W-:-:S13]  /*0610*/  ISETP.NE.AND P2, PT, R5, R0, PT ;  /* 0x000000000500720c */ /* 0x004fda0003f45270 */
[----:B------:R-:W-:Y:S05]  /*0620*/  @P2 BRA `(.L_x_8) ;  /* 0x0000000000102947 */ /* 0x000fea0003800000 */
[----:B------:R-:W-:Y:S02]  /*0630*/  IMAD.MOV.U32 R5, RZ, RZ, R7 ;  /* 0x000000ffff057224 */ /* 0x000fe400078e0007 */
[----:B------:R-:W-:-:S05]  /*0640*/  IMAD.MOV.U32 R4, RZ, RZ, R12 ;  /* 0x000000ffff047224 */ /* 0x000fca00078e000c */
[----:B------:R-:W2:Y:S04]  /*0650*/  LDG.E R5, desc[UR14][R4.64] ;  /* 0x0000000e04057981 */ /* 0x000ea8000c1e1900 */
[----:B--2---:R1:W-:Y:S02]  /*0660*/  STG.E desc[UR14][R2.64], R5 ;  /* 0x0000000502007986 */ /* 0x0043e4000c10190e */
.L_x_8:
[----:B------:R-:W-:Y:S05]  /*0670*/  BSYNC.RECONVERGENT B0 ;  /* 0x0000000000007941 */ /* 0x000fea0003800200 */
.L_x_7:
[----:B------:R-:W-:Y:S02]  /*0680*/  IADD3 R12, P2, PT, R12, 0x4, RZ ;  /* 0x000000040c0c7810 */ /* 0x000fe40007f5e0ff */
[----:B------:R-:W-:Y:S02]  /*0690*/  IADD3 R8, P3, PT, R8, 0x4, RZ ;  /* 0x0000000408087810 */ /* 0x000fe40007f7e0ff */
[----:B------:R-:W-:Y:S01]  /*06a0*/  IADD3.X R11, PT, PT, RZ, R11, RZ, P1, !PT ;  /* 0x0000000bff0b7210 */ /* 0x000fe20000ffe4ff */
[----:B------:R-:W-:Y:S02]  /*06b0*/  IMAD.X R7, RZ, RZ, R7, P2 ;  /* 0x000000ffff077224 */ /* 0x000fe400010e0607 */
[----:B------:R-:W-:Y:S01]  /*06c0*/  IMAD.X R9, RZ, RZ, R9, P3 ;  /* 0x000000ffff097224 */ /* 0x000fe200018e0609 */
[----:B------:R-:W-:Y:S07]  /*06d0*/  @P0 BRA `(.L_x_9) ;  /* 0xfffffffc009c0947 */ /* 0x000fee000383ffff */
[----:B------:R-:W-:Y:S05]  /*06e0*/  EXIT ;  /* 0x000000000000794d */ /* 0x000fea0003800000 */
.L_x_10:
[----:B------:R-:W-:-:S00]  /*06f0*/  BRA `(.L_x_10) ;  /* 0xfffffffc00fc7947 */ /* 0x000fc0000383ffff */
[----:B------:R-:W-:-:S00]  /*0700*/  NOP ;  /* 0x0000000000007918 */ /* 0x000fc00000000000 */
[----:B------:R-:W-:-:S00]  /*0710*/  NOP ;  /* 0x0000000000007918 */ /* 0x000fc00000000000 */
[----:B------:R-:W-:-:S00]  /*0720*/  NOP ;  /* 0x0000000000007918 */ /* 0x000fc00000000000 */
[----:B------:R-:W-:-:S00]  /*0730*/  NOP ;  /* 0x0000000000007918 */ /* 0x000fc00000000000 */
[----:B------:R-:W-:-:S00]  /*0740*/  NOP ;  /* 0x0000000000007918 */ /* 0x000fc00000000000 */
[----:B------:R-:W-:-:S00]  /*0750*/  NOP ;  /* 0x0000000000007918 */ /* 0x000fc00000000000 */
[----:B------:R-:W-:-:S00]  /*0760*/  NOP ;  /* 0x0000000000007918 */ /* 0x000fc00000000000 */
[----:B------:R-:W-:-:S00]  /*0770*/  NOP ;  /* 0x0000000000007918 */ /* 0x000fc00000000000 */
.L_x_19:


//--------------------- .text._Z13compressedRowPiS_S_S_S_mi --------------------------
	.section	.text._Z13compressedRowPiS_S_S_S_mi,"ax",@progbits
	.align	128
        .global         _Z13compressedRowPiS_S_S_S_mi
        .type           _Z13compressedRowPiS_S_S_S_mi,@function
        .size           _Z13compressedRowPiS_S_S_S_mi,(.L_x_20 - _Z13compressedRowPiS_S_S_S_mi)
        .other          _Z13compressedRowPiS_S_S_S_mi,@"STO_CUDA_ENTRY STV_DEFAULT"
_Z13compressedRowPiS_S_S_S_mi:
.text._Z13compressedRowPiS_S_S_S_mi:
[----:B------:R-:W-:Y:S08]  /*0000*/  LDC R1, c[0x0][0x37c] ;  /* 0x0000df00ff017b82 */ /* 0x000ff00000000800 */
[----:B------:R-:W0:Y:S01]  /*0010*/  LDC R10, c[0x0][0x3b0] ;  /* 0x0000ec00ff0a7b82 */ /* 0x000e220000000800 */
[----:B------:R-:W1:Y:S07]  /*0020*/  S2R R0, SR_CTAID.X ;  /* 0x0000000000007919 */ /* 0x000e6e0000002500 */
[----:B------:R-:W2:Y:S01]  /*0030*/  LDC.64 R4, c[0x0][0x388] ;  /* 0x0000e200ff047b82 */ /* 0x000ea20000000a00 */
[----:B0-----:R-:W-:-:S13]  /*0040*/  ISETP.GE.AND P0, PT, R10, 0x1, PT ;  /* 0x000000010a00780c */ /* 0x001fda0003f06270 */
[----:B-12---:R-:W-:Y:S05]  /*0050*/  @!P0 EXIT ;  /* 0x000000000000894d */ /* 0x006fea0003800000 */
[----:B------:R-:W0:Y:S01]  /*0060*/  LDC.64 R2, c[0x0][0x380] ;  /* 0x0000e000ff027b82 */ /* 0x000e220000000a00 */
[----:B------:R-:W1:Y:S01]  /*0070*/  LDCU.64 UR4, c[0x0][0x358] ;  /* 0x00006b00ff0477ac */ /* 0x000e620008000a00 */
[----:B------:R-:W-:-:S06]  /*0080*/  IMAD.WIDE.U32 R4, R0, 0x4, R4 ;  /* 0x0000000400047825 */ /* 0x000fcc00078e0004 */
[----:B------:R-:W0:Y:S01]  /*0090*/  LDC.64 R6, c[0x0][0x3a8] ;  /* 0x0000ea00ff067b82 */ /* 0x000e220000000a00 */
[C---:B------:R-:W-:Y:S01]  /*00a0*/  ISETP.GE.U32.AND P0, PT, R10.reuse, 0x8, PT ;  /* 0x000000080a00780c */ /* 0x040fe20003f06070 */
[----:B------:R-:W-:Y:S01]  /*00b0*/  HFMA2 R15, -RZ, RZ, 0, 0 ;  /* 0x00000000ff0f7431 */ /* 0x000fe200000001ff */
[----:B------:R-:W-:Y:S01]  /*00c0*/  LOP3.LUT R12, R10, 0x7, RZ, 0xc0, !PT ;  /* 0x000000070a0c7812 */ /* 0x000fe200078ec0ff */
[----:B-1----:R1:W5:Y:S01]  /*00d0*/  LDG.E R13, desc[UR4][R4.64] ;  /* 0x00000004040d7981 */ /* 0x002362000c1e1900 */
[----:B0-----:R-:W-:-:S04]  /*00e0*/  IMAD.WIDE.U32 R2, R0, R6, R2 ;  /* 0x0000000600027225 */ /* 0x001fc800078e0002 */
[----:B------:R-:W-:-:S05]  /*00f0*/  IMAD R3, R0, R7, R3 ;  /* 0x0000000700037224 */ /* 0x000fca00078e0203 */
[----:B-1----:R-:W-:Y:S05]  /*0100*/  @!P0 BRA `(.L_x_11) ;  /* 0x0000000400b88947 */ /* 0x002fea0003800000 */
[----:B------:R-:W0:Y:S01]  /*0110*/  LDC.64 R4, c[0x0][0x3a0] ;  /* 0x0000e800ff047b82 */ /* 0x000e220000000a00 */
[----:B------:R-:W-:Y:S02]  /*0120*/  LOP3.LUT R15, R10, 0x7ffffff8, RZ, 0xc0, !PT ;  /* 0x7ffffff80a0f7812 */ /* 0x000fe400078ec0ff */
[----:B------:R-:W-:-:S05]  /*0130*/  MOV R14, RZ ;  /* 0x000000ff000e7202 */ /* 0x000fca0000000f00 */
[----:B------:R-:W1:Y:S08]  /*0140*/  LDC.64 R6, c[0x0][0x390] ;  /* 0x0000e400ff067b82 */ /* 0x000e700000000a00 */
[----:B------:R-:W2:Y:S02]  /*0150*/  LDC.64 R8, c[0x0][0x398] ;  /* 0x0000e600ff087b82 */ /* 0x000ea40000000a00 */
.L_x_13:
[----:B0-----:R-:W-:Y:S01]  /*0160*/  IMAD.WIDE.U32 R10, R14, 0x4, R2 ;  /* 0x000000040e0a7825 */ /* 0x001fe200078e0002 */
[----:B------:R-:W3:Y:S04]  /*0170*/  LDC.64 R20, c[0x0][0x390] ;  /* 0x0000e400ff147b82 */ /* 0x000ee80000000a00 */
[----:B------:R-:W4:Y:S04]  /*0180*/  LDG.E R27, desc[UR4][R10.64] ;  /* 0x000000040a1b7981 */ /* 0x000f28000c1e1900 */
[----:B------:R-:W0:Y:S08]  /*0190*/  LDC.64 R18, c[0x0][0x398] ;  /* 0x0000e600ff127b82 */ /* 0x000e300000000a00 */
[----:B------:R-:W1:Y:S01]  /*01a0*/  LDC.64 R22, c[0x0][0x398] ;  /* 0x0000e600ff167b82 */ /* 0x000e620000000a00 */
[----:B----4-:R-:W-:-:S13]  /*01b0*/  ISETP.NE.AND P1, PT, R27, RZ, PT ;  /* 0x000000ff1b00720c */ /* 0x010fda0003f25270 */
[----:B------:R-:W4:Y:S01]  /*01c0*/  @P1 LDC.64 R16, c[0x0][0x3a0] ;  /* 0x0000e800ff101b82 */ /* 0x000f220000000a00 */
[----:B---3-5:R-:W-:-:S04]  /*01d0*/  @P1 IMAD.WIDE R20, R13, 0x4, R20 ;  /* 0x000000040d141825 */ /* 0x028fc800078e0214 */
[C---:B0-----:R-:W-:Y:S01]  /*01e0*/  @P1 IMAD.WIDE R24, R13.reuse, 0x4, R18 ;  /* 0x000000040d181825 */ /* 0x041fe200078e0212 */
[----:B------:R0:W-:Y:S02]  /*01f0*/  @P1 STG.E desc[UR4][R20.64], R27 ;  /* 0x0000001b14001986 */ /* 0x0001e4000c101904 */
[----:B------:R-:W3:Y:S02]  /*0200*/  LDC.64 R18, c[0x0][0x390] ;  /* 0x0000e400ff127b82 */ /* 0x000ee40000000a00 */
[----:B------:R2:W-:Y:S06]  /*0210*/  @P1 STG.E desc[UR4][R24.64], R14 ;  /* 0x0000000e18001986 */ /* 0x0005ec000c101904 */
[----:B0-----:R-:W0:Y:S01]  /*0220*/  LDC.64 R20, c[0x0][0x390] ;  /* 0x0000e400ff147b82 */ /* 0x001e220000000a00 */
[----:B----4-:R-:W-:-:S07]  /*0230*/  @P1 IMAD.WIDE R28, R13, 0x4, R16 ;  /* 0x000000040d1c1825 */ /* 0x010fce00078e0210 */
[----:B--2---:R-:W2:Y:S01]  /*0240*/  LDC.64 R24, c[0x0][0x398] ;  /* 0x0000e600ff187b82 */ /* 0x004ea20000000a00 */
[----:B------:R4:W-:Y:S04]  /*0250*/  @P1 STG.E desc[UR4][R28.64], R0 ;  /* 0x000000001c001986 */ /* 0x0009e8000c101904 */
[----:B----4-:R-:W4:Y:S01]  /*0260*/  LDG.E R28, desc[UR4][R10.64+0x4] ;  /* 0x000004040a1c7981 */ /* 0x010f22000c1e1900 */
[----:B------:R-:W-:Y:S02]  /*0270*/  @P1 IADD3 R13, PT, PT, R13, 0x1, RZ ;  /* 0x000000010d0d1810 */ /* 0x000fe40007ffe0ff */
[----:B----4-:R-:W-:-:S13]  /*0280*/  ISETP.NE.AND P0, PT, R28, RZ, PT ;  /* 0x000000ff1c00720c */ /* 0x010fda0003f05270 */
[----:B------:R-:W4:Y:S01]  /*0290*/  @P0 LDC.64 R16, c[0x0][0x3a0] ;  /* 0x0000e800ff100b82 */ /* 0x000f220000000a00 */
[----:B---3--:R-:W-:Y:S01]  /*02a0*/  @P0 IMAD.WIDE R18, R13, 0x4, R18 ;  /* 0x000000040d120825 */ /* 0x008fe200078e0212 */
[----:B------:R-:W-:-:S03]  /*02b0*/  @P0 IADD3 R29, PT, PT, R14, 0x1, RZ ;  /* 0x000000010e1d0810 */ /* 0x000fc60007ffe0ff */
[C---:B-1----:R-:W-:Y:S01]  /*02c0*/  @P0 IMAD.WIDE R22, R13.reuse, 0x4, R22 ;  /* 0x000000040d160825 */ /* 0x042fe200078e0216 */
[----:B------:R1:W-:Y:S04]  /*02d0*/  @P0 STG.E desc[UR4][R18.64], R28 ;  /* 0x0000001c12000986 */ /* 0x0003e8000c101904 */
[----:B------:R3:W-:Y:S01]  /*02e0*/  @P0 STG.E desc[UR4][R22.64], R29 ;  /* 0x0000001d16000986 */ /* 0x0007e2000c101904 */
[----:B-1----:R-:W1:Y:S01]  /*02f0*/  LDC.64 R18, c[0x0][0x390] ;  /* 0x0000e400ff127b82 */ /* 0x002e620000000a00 */
[----:B----4-:R-:W-:-:S07]  /*0300*/  @P0 IMAD.WIDE R26, R13, 0x4, R16 ;  /* 0x000000040d1a0825 */ /* 0x010fce00078e0210 */
[----:B---3--:R-:W3:Y:S01]  /*0310*/  LDC.64 R22, c[0x0][0x398] ;  /* 0x0000e600ff167b82 */ /* 0x008ee20000000a00 */
[----:B------:R4:W-:Y:S04]  /*0320*/  @P0 STG.E desc[UR4][R26.64], R0 ;  /* 0x000000001a000986 */ /* 0x0009e8000c101904 */
[----:B----4-:R-:W4:Y:S01]  /*0330*/  LDG.E R26, desc[UR4][R10.64+0x8] ;  /* 0x000008040a1a7981 */ /* 0x010f22000c1e1900 */
[----:B------:R-:W-:Y:S02]  /*0340*/  @P0 IADD3 R13, PT, PT, R13, 0x1, RZ ;  /* 0x000000010d0d0810 */ /* 0x000fe40007ffe0ff */
[----:B----4-:R-:W-:-:S13]  /*0350*/  ISETP.NE.AND P1, PT, R26, RZ, PT ;  /* 0x000000ff1a00720c */ /* 0x010fda0003f25270 */
[----:B------:R-:W4:Y:S01]  /*0360*/  @P1 LDC.64 R16, c[0x0][0x3a0] ;  /* 0x0000e800ff101b82 */ /* 0x000f220000000a00 */
[----:B0-----:R-:W-:Y:S01]  /*0370*/  @P1 IMAD.WIDE R20, R13, 0x4, R20 ;  /* 0x000000040d141825 */ /* 0x001fe200078e0214 */
[----:B------:R-:W-:-:S03]  /*0380*/  @P1 IADD3 R27, PT, PT, R14, 0x2, RZ ;  /* 0x000000020e1b1810 */ /* 0x000fc60007ffe0ff */
[C---:B--2---:R-:W-:Y:S01]  /*0390*/  @P1 IMAD.WIDE R24, R13.reuse, 0x4, R24 ;  /* 0x000000040d181825 */ /* 0x044fe200078e0218 */
[----:B------:R0:W-:Y:S04]  /*03a0*/  @P1 STG.E desc[UR4][R20.64], R26 ;  /* 0x0000001a14001986 */ /* 0x0001e8000c101904 */
[----:B------:R2:W-:Y:S01]  /*03b0*/  @P1 STG.E desc[UR4][R24.64], R27 ;  /* 0x0000001b18001986 */ /* 0x0005e2000c101904 */
        /* <DEDUP_REMOVED lines=8> */
[----:B-1----:R-:W-:Y:S01]  /*0440*/  @P0 IMAD.WIDE R18, R13, 0x4, R18 ;  /* 0x000000040d120825 */ /* 0x002fe200078e0212 */
[----:B------:R-:W-:-:S03]  /*0450*/  @P0 IADD3 R29, PT, PT, R14, 0x3, RZ ;  /* 0x000000030e1d0810 */ /* 0x000fc60007ffe0ff */
[C---:B---3--:R-:W-:Y:S01]  /*0460*/  @P0 IMAD.WIDE R22, R13.reuse, 0x4, R22 ;  /* 0x000000040d160825 */ /* 0x048fe200078e0216 */
        /* <DEDUP_REMOVED lines=16> */
[----:B----4-:R-:W-:-:S05]  /*0570*/  @P1 IMAD.WIDE R28, R13, 0x4, R16 ;  /* 0x000000040d1c1825 */ /* 0x010fca00078e0210 */
[----:B------:R4:W-:Y:S04]  /*0580*/  @P1 STG.E desc[UR4][R28.64], R0 ;  /* 0x000000001c001986 */ /* 0x0009e8000c101904 */
[----:B--2---:R-:W2:Y:S01]  /*0590*/  LDG.E R25, desc[UR4][R10.64+0x14] ;  /* 0x000014040a197981 */ /* 0x004ea2000c1e1900 */
[----:B------:R-:W-:Y:S02]  /*05a0*/  @P1 IADD3 R13, PT, PT, R13, 0x1, RZ ;  /* 0x000000010d0d1810 */ /* 0x000fe40007ffe0ff */
[----:B--2---:R-:W-:-:S13]  /*05b0*/  ISETP.NE.AND P0, PT, R25, RZ, PT ;  /* 0x000000ff1900720c */ /* 0x004fda0003f05270 */
[----:B------:R-:W2:Y:S01]  /*05c0*/  @P0 LDC.64 R16, c[0x0][0x3a0] ;  /* 0x0000e800ff100b82 */ /* 0x000ea20000000a00 */
[----:B-1----:R-:W-:Y:S01]  /*05d0*/  @P0 IMAD.WIDE R18, R13, 0x4, R18 ;  /* 0x000000040d120825 */ /* 0x002fe200078e0212 */
[----:B----4-:R-:W-:-:S03]  /*05e0*/  @P0 IADD3 R29, PT, PT, R14, 0x5, RZ ;  /* 0x000000050e1d0810 */ /* 0x010fc60007ffe0ff */
[C---:B---3--:R-:W-:Y:S01]  /*05f0*/  @P0 IMAD.WIDE R22, R13.reuse, 0x4, R22 ;  /* 0x000000040d160825 */ /* 0x048fe200078e0216 */
[----:B------:R1:W-:Y:S04]  /*0600*/  @P0 STG.E desc[UR4][R18.64], R25 ;  /* 0x0000001912000986 */ /* 0x0003e8000c101904 */
[----:B------:R3:W-:Y:S01]  /*0610*/  @P0 STG.E desc[UR4][R22.64], R29 ;  /* 0x0000001d16000986 */ /* 0x0007e2000c101904 */
[----:B-1----:R-:W1:Y:S01]  /*0620*/  LDC.64 R24, c[0x0][0x398] ;  /* 0x0000e600ff187b82 */ /* 0x002e620000000a00 */
[----:B--2---:R-:W-:-:S05]  /*0630*/  @P0 IMAD.WIDE R26, R13, 0x4, R16 ;  /* 0x000000040d1a0825 */ /* 0x004fca00078e0210 */
[----:B------:R2:W-:Y:S04]  /*0640*/  @P0 STG.E desc[UR4][R26.64], R0 ;  /* 0x000000001a000986 */ /* 0x0005e8000c101904 */
[----:B------:R-:W4:Y:S01]  /*0650*/  LDG.E R19, desc[UR4][R10.64+0x18] ;  /* 0x000018040a137981 */ /* 0x000f22000c1e1900 */
[----:B------:R-:W-:Y:S02]  /*0660*/  @P0 IADD3 R13, PT, PT, R13, 0x1, RZ ;  /* 0x000000010d0d0810 */ /* 0x000fe40007ffe0ff */
[----:B----4-:R-:W-:-:S13]  /*0670*/  ISETP.NE.AND P1, PT, R19, RZ, PT ;  /* 0x000000ff1300720c */ /* 0x010fda0003f25270 */
[----:B------:R-:W4:Y:S01]  /*0680*/  @P1 LDC.64 R16, c[0x0][0x3a0] ;  /* 0x0000e800ff101b82 */ /* 0x000f220000000a00 */
[----:B0-----:R-:W-:Y:S01]  /*0690*/  @P1 IMAD.WIDE R20, R13, 0x4, R20 ;  /* 0x000000040d141825 */ /* 0x001fe200078e0214 */
[----:B------:R-:W-:-:S03]  /*06a0*/  @P1 IADD3 R28, PT, PT, R14, 0x6, RZ ;  /* 0x000000060e1c1810 */ /* 0x000fc60007ffe0ff */
[C---:B-1----:R-:W-:Y:S01]  /*06b0*/  @P1 IMAD.WIDE R24, R13.reuse, 0x4, R24 ;  /* 0x000000040d181825 */ /* 0x042fe200078e0218 */
[----:B------:R2:W-:Y:S04]  /*06c0*/  @P1 STG.E desc[UR4][R20.64], R19 ;  /* 0x0000001314001986 */ /* 0x0005e8000c101904 */
[----:B------:R2:W-:Y:S01]  /*06d0*/  @P1 STG.E desc[UR4][R24.64], R28 ;  /* 0x0000001c18001986 */ /* 0x0005e2000c101904 */
[----:B----4-:R-:W-:-:S05]  /*06e0*/  @P1 IMAD.WIDE R16, R13, 0x4, R16 ;  /* 0x000000040d101825 */ /* 0x010fca00078e0210 */
[----:B------:R2:W-:Y:S04]  /*06f0*/  @P1 STG.E desc[UR4][R16.64], R0 ;  /* 0x0000000010001986 */ /* 0x0005e8000c101904 */
[----:B---3--:R-:W3:Y:S01]  /*0700*/  LDG.E R23, desc[UR4][R10.64+0x1c] ;  /* 0x00001c040a177981 */ /* 0x008ee2000c1e1900 */
[----:B------:R-:W-:Y:S01]  /*0710*/  @P1 VIADD R13, R13, 0x1 ;  /* 0x000000010d0d1836 */ /* 0x000fe20000000000 */
[----:B---3--:R-:W-:-:S13]  /*0720*/  ISETP.NE.AND P0, PT, R23, RZ, PT ;  /* 0x000000ff1700720c */ /* 0x008fda0003f05270 */
[----:B--2---:R-:W-:Y:S05]  /*0730*/  @!P0 BRA `(.L_x_12) ;  /* 0x0000000000208947 */ /* 0x004fea0003800000 */
[----:B------:R-:W-:Y:S01]  /*0740*/  IMAD.WIDE R10, R13, 0x4, R6 ;  /* 0x000000040d0a7825 */ /* 0x000fe200078e0206 */
[----:B------:R-:W-:-:S03]  /*0750*/  IADD3 R21, PT, PT, R14, 0x7, RZ ;  /* 0x000000070e157810 */ /* 0x000fc60007ffe0ff */
[C---:B------:R-:W-:Y:S01]  /*0760*/  IMAD.WIDE R16, R13.reuse, 0x4, R8 ;  /* 0x000000040d107825 */ /* 0x040fe200078e0208 */
[----:B------:R0:W-:Y:S03]  /*0770*/  STG.E desc[UR4][R10.64], R23 ;  /* 0x000000170a007986 */ /* 0x0001e6000c101904 */
[C---:B------:R-:W-:Y:S01]  /*0780*/  IMAD.WIDE R18, R13.reuse, 0x4, R4 ;  /* 0x000000040d127825 */ /* 0x040fe200078e0204 */
[----:B------:R0:W-:Y:S01]  /*0790*/  STG.E desc[UR4][R16.64], R21 ;  /* 0x0000001510007986 */ /* 0x0001e2000c101904 */
[----:B------:R-:W-:-:S03]  /*07a0*/  IADD3 R13, PT, PT, R13, 0x1, RZ ;  /* 0x000000010d0d7810 */ /* 0x000fc60007ffe0ff */
[----:B------:R0:W-:Y:S04]  /*07b0*/  STG.E desc[UR4][R18.64], R0 ;  /* 0x0000000012007986 */ /* 0x0001e8000c101904 */
.L_x_12:
[----:B------:R-:W-:-:S04]  /*07c0*/  IADD3 R14, PT, PT, R14, 0x8, RZ ;  /* 0x000000080e0e7810 */ /* 0x000fc80007ffe0ff */
[----:B------:R-:W-:-:S13]  /*07d0*/  ISETP.NE.AND P0, PT, R14, R15, PT ;  /* 0x0000000f0e00720c */ /* 0x000fda0003f05270 */
[----:B------:R-:W-:Y:S05]  /*07e0*/  @P0 BRA `(.L_x_13) ;  /* 0xfffffff8005c0947 */ /* 0x000fea000383ffff */
.L_x_11:
[----:B------:R-:W-:-:S13]  /*07f0*/  ISETP.NE.AND P0, PT, R12, RZ, PT ;  /* 0x000000ff0c00720c */ /* 0x000fda0003f05270 */
[----:B------:R-:W-:Y:S05]  /*0800*/  @!P0 EXIT ;  /* 0x000000000000894d */ /* 0x000fea0003800000 */
[----:B------:R-:W1:Y:S01]  /*0810*/  LDC R6, c[0x0][0x3b0] ;  /* 0x0000ec00ff067b82 */ /* 0x000e620000000800 */
[----:B------:R-:W-:Y:S02]  /*0820*/  ISETP.GE.U32.AND P0, PT, R12, 0x4, PT ;  /* 0x000000040c00780c */ /* 0x000fe40003f06070 */
[----:B-1----:R-:W-:-:S11]  /*0830*/  LOP3.LUT R7, R6, 0x3, RZ, 0xc0, !PT ;  /* 0x0000000306077812 */ /* 0x002fd600078ec0ff */
[----:B------:R-:W-:Y:S05]  /*0840*/  @!P0 BRA `(.L_x_14) ;  /* 0x0000000000d88947 */ /* 0x000fea0003800000 */
[----:B------:R-:W-:Y:S01]  /*0850*/  IMAD.WIDE.U32 R4, R15, 0x4, R2 ;  /* 0x000000040f047825 */ /* 0x000fe200078e0002 */
[----:B------:R-:W1:Y:S04]  /*0860*/  LDC.64 R8, c[0x0][0x390] ;  /* 0x0000e400ff087b82 */ /* 0x000e680000000a00 */
[----:B------:R-:W2:Y:S04]  /*0870*/  LDG.E R27, desc[UR4][R4.64] ;  /* 0x00000004041b7981 */ /* 0x000ea8000c1e1900 */
[----:B0-----:R-:W0:Y:S08]  /*0880*/  LDC.64 R10, c[0x0][0x398] ;  /* 0x0000e600ff0a7b82 */ /* 0x001e300000000a00 */
[----:B------:R-:W3:Y:S08]  /*0890*/  LDC.64 R18, c[0x0][0x390] ;  /* 0x0000e400ff127b82 */ /* 0x000ef00000000a00 */
[----:B------:R-:W4:Y:S01]  /*08a0*/  LDC.64 R20, c[0x0][0x398] ;  /* 0x0000e600ff147b82 */ /* 0x000f220000000a00 */
[----:B--2---:R-:W-:-:S13]  /*08b0*/  ISETP.NE.AND P1, PT, R27, RZ, PT ;  /* 0x000000ff1b00720c */ /* 0x004fda0003f25270 */
[----:B------:R-:W2:Y:S01]  /*08c0*/  @P1 LDC.64 R16, c[0x0][0x3a0] ;  /* 0x0000e800ff101b82 */ /* 0x000ea20000000a00 */
[----:B-1---5:R-:W-:-:S04]  /*08d0*/  @P1 IMAD.WIDE R8, R13, 0x4, R8 ;  /* 0x000000040d081825 */ /* 0x022fc800078e0208 */
[C---:B0-----:R-:W-:Y:S01]  /*08e0*/  @P1 IMAD.WIDE R10, R13.reuse, 0x4, R10 ;  /* 0x000000040d0a1825 */ /* 0x041fe200078e020a */
[----:B------:R0:W-:Y:S04]  /*08f0*/  @P1 STG.E desc[UR4][R8.64], R27 ;  /* 0x0000001b08001986 */ /* 0x0001e8000c101904 */
[----:B------:R1:W-:Y:S01]  /*0900*/  @P1 STG.E desc[UR4][R10.64], R15 ;  /* 0x0000000f0a001986 */ /* 0x0003e2000c101904 */
[----:B0-----:R-:W0:Y:S01]  /*0910*/  LDC.64 R8, c[0x0][0x390] ;  /* 0x0000e400ff087b82 */ /* 0x001e220000000a00 */
[----:B--2---:R-:W-:-:S07]  /*0920*/  @P1 IMAD.WIDE R16, R13, 0x4, R16 ;  /* 0x000000040d101825 */ /* 0x004fce00078e0210 */
[----:B-1----:R-:W1:Y:S01]  /*0930*/  LDC.64 R10, c[0x0][0x398] ;  /* 0x0000e600ff0a7b82 */ /* 0x002e620000000a00 */
[----:B------:R2:W-:Y:S04]  /*0940*/  @P1 STG.E desc[UR4][R16.64], R0 ;  /* 0x0000000010001986 */ /* 0x0005e8000c101904 */
[----:B------:R-:W3:Y:S01]  /*0950*/  LDG.E R29, desc[UR4][R4.64+0x4] ;  /* 0x00000404041d7981 */ /* 0x000ee2000c1e1900 */
[----:B------:R-:W-:Y:S02]  /*0960*/  @P1 IADD3 R13, PT, PT, R13, 0x1, RZ ;  /* 0x000000010d0d1810 */ /* 0x000fe40007ffe0ff */
[----:B---3--:R-:W-:-:S13]  /*0970*/  ISETP.NE.AND P0, PT, R29, RZ, PT ;  /* 0x000000ff1d00720c */ /* 0x008fda0003f05270 */
[----:B------:R-:W3:Y:S01]  /*0980*/  @P0 LDC.64 R22, c[0x0][0x3a0] ;  /* 0x0000e800ff160b82 */ /* 0x000ee20000000a00 */
[----:B------:R-:W-:Y:S01]  /*0990*/  @P0 IMAD.WIDE R18, R13, 0x4, R18 ;  /* 0x000000040d120825 */ /* 0x000fe200078e0212 */
[----:B------:R-:W-:-:S03]  /*09a0*/  @P0 IADD3 R25, PT, PT, R15, 0x1, RZ ;  /* 0x000000010f190810 */ /* 0x000fc60007ffe0ff */
[C---:B----4-:R-:W-:Y:S01]  /*09b0*/  @P0 IMAD.WIDE R20, R13.reuse, 0x4, R20 ;  /* 0x000000040d140825 */ /* 0x050fe200078e0214 */
[----:B------:R4:W-:Y:S04]  /*09c0*/  @P0 STG.E desc[UR4][R18.64], R29 ;  /* 0x0000001d12000986 */ /* 0x0009e8000c101904 */
[----:B------:R0:W-:Y:S01]  /*09d0*/  @P0 STG.E desc[UR4][R20.64], R25 ;  /* 0x0000001914000986 */ /* 0x0001e2000c101904 */
[----:B---3--:R-:W-:-:S05]  /*09e0*/  @P0 IMAD.WIDE R22, R13, 0x4, R22 ;  /* 0x000000040d160825 */ /* 0x008fca00078e0216 */
[----:B------:R3:W-:Y:S04]  /*09f0*/  @P0 STG.E desc[UR4][R22.64], R0 ;  /* 0x0000000016000986 */ /* 0x0007e8000c101904 */
[----:B------:R-:W2:Y:S01]  /*0a00*/  LDG.E R12, desc[UR4][R4.64+0x8] ;  /* 0x00000804040c7981 */ /* 0x000ea2000c1e1900 */
[----:B------:R-:W-:Y:S02]  /*0a10*/  @P0 IADD3 R13, PT, PT, R13, 0x1, RZ ;  /* 0x000000010d0d0810 */ /* 0x000fe40007ffe0ff */
[----:B--2---:R-:W-:-:S13]  /*0a20*/  ISETP.NE.AND P1, PT, R12, RZ, PT ;  /* 0x000000ff0c00720c */ /* 0x004fda0003f25270 */
[----:B------:R-:W2:Y:S01]  /*0a30*/  @P1 LDC.64 R16, c[0x0][0x3a0] ;  /* 0x0000e800ff101b82 */ /* 0x000ea20000000a00 */
[----:B0-----:R-:W-:Y:S01]  /*0a40*/  @P1 IMAD.WIDE R8, R13, 0x4, R8 ;  /* 0x000000040d081825 */ /* 0x001fe200078e0208 */
[----:B------:R-:W-:-:S03]  /*0a50*/  @P1 IADD3 R27, PT, PT, R15, 0x2, RZ ;  /* 0x000000020f1b1810 */ /* 0x000fc60007ffe0ff */
[C---:B-1----:R-:W-:Y:S01]  /*0a60*/  @P1 IMAD.WIDE R10, R13.reuse, 0x4, R10 ;  /* 0x000000040d0a1825 */ /* 0x042fe200078e020a */
[----:B------:R3:W-:Y:S04]  /*0a70*/  @P1 STG.E desc[UR4][R8.64], R12 ;  /* 0x0000000c08001986 */ /* 0x0007e8000c101904 */
[----:B------:R3:W-:Y:S01]  /*0a80*/  @P1 STG.E desc[UR4][R10.64], R27 ;  /* 0x0000001b0a001986 */ /* 0x0007e2000c101904 */
[----:B--2---:R-:W-:-:S05]  /*0a90*/  @P1 IMAD.WIDE R16, R13, 0x4, R16 ;  /* 0x000000040d101825 */ /* 0x004fca00078e0210 */
[----:B------:R3:W-:Y:S04]  /*0aa0*/  @P1 STG.E desc[UR4][R16.64], R0 ;  /* 0x0000000010001986 */ /* 0x0007e8000c101904 */
[----:B----4-:R-:W2:Y:S01]  /*0ab0*/  LDG.E R19, desc[UR4][R4.64+0xc] ;  /* 0x00000c0404137981 */ /* 0x010ea2000c1e1900 */
[----:B------:R-:W-:Y:S01]  /*0ac0*/  @P1 VIADD R13, R13, 0x1 ;  /* 0x000000010d0d1836 */ /* 0x000fe20000000000 */
[----:B--2---:R-:W-:-:S13]  /*0ad0*/  ISETP.NE.AND P0, PT, R19, RZ, PT ;  /* 0x000000ff1300720c */ /* 0x004fda0003f05270 */
[----:B---3--:R-:W-:Y:S05]  /*0ae0*/  @!P0 BRA `(.L_x_15) ;  /* 0x00000000002c8947 */ /* 0x008fea0003800000 */
[----:B------:R-:W0:Y:S01]  /*0af0*/  LDC.64 R4, c[0x0][0x390] ;  /* 0x0000e400ff047b82 */ /* 0x000e220000000a00 */
[----:B------:R-:W-:-:S07]  /*0b00*/  IADD3 R17, PT, PT, R15, 0x3, RZ ;  /* 0x000000030f117810 */ /* 0x000fce0007ffe0ff */
[----:B------:R-:W1:Y:S08]  /*0b10*/  LDC.64 R8, c[0x0][0x398] ;  /* 0x0000e600ff087b82 */ /* 0x000e700000000a00 */
[----:B------:R-:W2:Y:S01]  /*0b20*/  LDC.64 R10, c[0x0][0x3a0] ;  /* 0x0000e800ff0a7b82 */ /* 0x000ea20000000a00 */
[----:B0-----:R-:W-:-:S05]  /*0b30*/  IMAD.WIDE R4, R13, 0x4, R4 ;  /* 0x000000040d047825 */ /* 0x001fca00078e0204 */
[----:B------:R0:W-:Y:S01]  /*0b40*/  STG.E desc[UR4][R4.64], R19 ;  /* 0x0000001304007986 */ /* 0x0001e2000c101904 */
[----:B-1----:R-:W-:-:S05]  /*0b50*/  IMAD.WIDE R8, R13, 0x4, R8 ;  /* 0x000000040d087825 */ /* 0x002fca00078e0208 */
[----:B------:R0:W-:Y:S01]  /*0b60*/  STG.E desc[UR4][R8.64], R17 ;  /* 0x0000001108007986 */ /* 0x0001e2000c101904 */
[C---:B--2---:R-:W-:Y:S01]  /*0b70*/  IMAD.WIDE R10, R13.reuse, 0x4, R10 ;  /* 0x000000040d0a7825 */ /* 0x044fe200078e020a */
[----:B------:R-:W-:-:S04]  /*0b80*/  IADD3 R13, PT, PT, R13, 0x1, RZ ;  /* 0x000000010d0d7810 */ /* 0x000fc80007ffe0ff */
[----:B------:R0:W-:Y:S03]  /*0b90*/  STG.E desc[UR4][R10.64], R0 ;  /* 0x000000000a007986 */ /* 0x0001e6000c101904 */
.L_x_15:
[----:B------:R-:W-:-:S07]  /*0ba0*/  IADD3 R15, PT, PT, R15, 0x4, RZ ;  /* 0x000000040f0f7810 */ /* 0x000fce0007ffe0ff */
.L_x_14:
[----:B------:R-:W-:-:S13]  /*0bb0*/  ISETP.NE.AND P0, PT, R7, RZ, PT ;  /* 0x000000ff0700720c */ /* 0x000fda0003f05270 */
[----:B------:R-:W-:Y:S05]  /*0bc0*/  @!P0 EXIT ;  /* 0x000000000000894d */ /* 0x000fea0003800000 */
[----:B------:R-:W-:-:S13]  /*0bd0*/  ISETP.NE.AND P0, PT, R7, 0x1, PT ;  /* 0x000000010700780c */ /* 0x000fda0003f05270 */
[----:B------:R-:W-:Y:S05]  /*0be0*/  @!P0 BRA `(.L_x_16) ;  /* 0x0000000000708947 */ /* 0x000fea0003800000 */
[----:B0-----:R-:W-:Y:S01]  /*0bf0*/  IMAD.WIDE.U32 R4, R15, 0x4, R2 ;  /* 0x000000040f047825 */ /* 0x001fe200078e0002 */
[----:B------:R-:W0:Y:S04]  /*0c00*/  LDC.64 R8, c[0x0][0x390] ;  /* 0x0000e400ff087b82 */ /* 0x000e280000000a00 */
[----:B------:R-:W2:Y:S04]  /*0c10*/  LDG.E R7, desc[UR4][R4.64] ;  /* 0x0000000404077981 */ /* 0x000ea8000c1e1900 */
[----:B------:R-:W1:Y:S01]  /*0c20*/  LDC.64 R10, c[0x0][0x398] ;  /* 0x0000e600ff0a7b82 */ /* 0x000e620000000a00 */
[----:B--2---:R-:W-:-:S13]  /*0c30*/  ISETP.NE.AND P0, PT, R7, RZ, PT ;  /* 0x000000ff0700720c */ /* 0x004fda0003f05270 */
[----:B------:R-:W2:Y:S01]  /*0c40*/  @P0 LDC.64 R16, c[0x0][0x3a0] ;  /* 0x0000e800ff100b82 */ /* 0x000ea20000000a00 */
[----:B0----5:R-:W-:-:S04]  /*0c50*/  @P0 IMAD.WIDE R8, R13, 0x4, R8 ;  /* 0x000000040d080825 */ /* 0x021fc800078e0208 */
[C---:B-1----:R-:W-:Y:S01]  /*0c60*/  @P0 IMAD.WIDE R10, R13.reuse, 0x4, R10 ;  /* 0x000000040d0a0825 */ /* 0x042fe200078e020a */
[----:B------:R0:W-:Y:S04]  /*0c70*/  @P0 STG.E desc[UR4][R8.64], R7 ;  /* 0x0000000708000986 */ /* 0x0001e8000c101904 */
[----:B------:R0:W-:Y:S01]  /*0c80*/  @P0 STG.E desc[UR4][R10.64], R15 ;  /* 0x0000000f0a000986 */ /* 0x0001e2000c101904 */
[----:B--2---:R-:W-:-:S05]  /*0c90*/  @P0 IMAD.WIDE R16, R13, 0x4, R16 ;  /* 0x000000040d100825 */ /* 0x004fca00078e0210 */
[----:B------:R0:W-:Y:S04]  /*0ca0*/  @P0 STG.E desc[UR4][R16.64], R0 ;  /* 0x0000000010000986 */ /* 0x0001e8000c101904 */
[----:B------:R-:W2:Y:S01]  /*0cb0*/  LDG.E R19, desc[UR4][R4.64+0x4] ;  /* 0x0000040404137981 */ /* 0x000ea2000c1e1900 */
[----:B------:R-:W-:Y:S02]  /*0cc0*/  @P0 IADD3 R13, PT, PT, R13, 0x1, RZ ;  /* 0x000000010d0d0810 */ /* 0x000fe40007ffe0ff */
[----:B--2---:R-:W-:-:S13]  /*0cd0*/  ISETP.NE.AND P1, PT, R19, RZ, PT ;  /* 0x000000ff1300720c */ /* 0x004fda0003f25270 */
[----:B0-----:R-:W-:Y:S05]  /*0ce0*/  @!P1 BRA `(.L_x_17) ;  /* 0x00000000002c9947 */ /* 0x001fea0003800000 */
        /* <DEDUP_REMOVED lines=11> */
.L_x_17:
[----:B------:R-:W-:-:S07]  /*0da0*/  IADD3 R15, PT, PT, R15, 0x2, RZ ;  /* 0x000000020f0f7810 */ /* 0x000fce0007ffe0ff */
.L_x_16:
[----:B------:R-:W-:-:S04]  /*0db0*/  LOP3.LUT R6, R6, 0x1, RZ, 0xc0, !PT ;  /* 0x0000000106067812 */ /* 0x000fc800078ec0ff */
[----:B------:R-:W-:-:S13]  /*0dc0*/  ISETP.NE.U32.AND P0, PT, R6, 0x1, PT ;  /* 0x000000010600780c */ /* 0x000fda0003f05070 */
[----:B------:R-:W-:Y:S05]  /*0dd0*/  @P0 EXIT ;  /* 0x000000000000094d */ /* 0x000fea0003800000 */
[----:B------:R-:W-:-:S05]  /*0de0*/  IMAD.WIDE.U32 R2, R15, 0x4, R2 ;  /* 0x000000040f027825 */ /* 0x000fca00078e0002 */
[----:B0-----:R-:W2:Y:S02]  /*0df0*/  LDG.E R9, desc[UR4][R2.64] ;  /* 0x0000000402097981 */ /* 0x001ea4000c1e1900 */
[----:B--2---:R-:W-:-:S13]  /*0e00*/  ISETP.NE.AND P0, PT, R9, RZ, PT ;  /* 0x000000ff0900720c */ /* 0x004fda0003f05270 */
[----:B------:R-:W-:Y:S05]  /*0e10*/  @!P0 EXIT ;  /* 0x000000000000894d */ /* 0x000fea0003800000 */
[----:B------:R-:W0:Y:S08]  /*0e20*/  LDC.64 R2, c[0x0][0x390] ;  /* 0x0000e400ff027b82 */ /* 0x000e300000000a00 */
[----:B------:R-:W1:Y:S08]  /*0e30*/  LDC.64 R4, c[0x0][0x398] ;  /* 0x0000e600ff047b82 */ /* 0x000e700000000a00 */
[----:B------:R-:W2:Y:S01]  /*0e40*/  LDC.64 R6, c[0x0][0x3a0] ;  /* 0x0000e800ff067b82 */ /* 0x000ea20000000a00 */
[----:B0----5:R-:W-:-:S05]  /*0e50*/  IMAD.WIDE R2, R13, 0x4, R2 ;  /* 0x000000040d027825 */ /* 0x021fca00078e0202 */
[----:B------:R-:W-:Y:S01]  /*0e60*/  STG.E desc[UR4][R2.64], R9 ;  /* 0x0000000902007986 */ /* 0x000fe2000c101904 */
[----:B-1----:R-:W-:-:S05]  /*0e70*/  IMAD.WIDE R4, R13, 0x4, R4 ;  /* 0x000000040d047825 */ /* 0x002fca00078e0204 */
[----:B------:R-:W-:Y:S01]  /*0e80*/  STG.E desc[UR4][R4.64], R15 ;  /* 0x0000000f04007986 */ /* 0x000fe2000c101904 */
[----:B--2---:R-:W-:-:S05]  /*0e90*/  IMAD.WIDE R6, R13, 0x4, R6 ;  /* 0x000000040d067825 */ /* 0x004fca00078e0206 */
[----:B------:R-:W-:Y:S01]  /*0ea0*/  STG.E desc[UR4][R6.64], R0 ;  /* 0x0000000006007986 */ /* 0x000fe2000c101904 */
[----:B------:R-:W-:Y:S05]  /*0eb0*/  EXIT ;  /* 0x000000000000794d */ /* 0x000fea0003800000 */
.L_x_18:
        /* <DEDUP_REMOVED lines=12> */
.L_x_20:


//--------------------- .nv.shared.reserved.0     --------------------------
	.section	.nv.shared.reserved.0,"aw",@nobits
	.weak		__nv_reservedSMEM_offset_0_alias
	.size		__nv_reservedSMEM_offset_0_alias, 0, 64
	.other		__nv_reservedSMEM_offset_0_alias,@"STO_CUDA_RESERVED_SHARED STV_DEFAULT"
__nv_reservedSMEM_offset_0_alias:
	.zero		0
	.zero		64


//--------------------- .nv.constant0._Z13decompressRowPiS_S_S_im --------------------------
	.section	.nv.constant0._Z13decompressRowPiS_S_S_im,"a",@progbits
	.sectionflags	@""
	.align	4
.nv.constant0._Z13decompressRowPiS_S_S_im:
	.zero		944


//--------------------- .nv.constant0._Z13compressedRowPiS_S_S_S_mi --------------------------
	.section	.nv.constant0._Z13compressedRowPiS_S_S_S_mi,"a",@progbits
	.sectionflags	@""
	.align	4
.nv.constant0._Z13compressedRowPiS_S_S_S_mi:
	.zero		948


//--------------------- SYMBOLS --------------------------

	.type		.nv.reservedSmem.offset0,@object
	.size		.nv.reservedSmem.offset0,0x4
